def gluon_wgmma(
    a_ptr,
    b_ptr,
    c_ptr,
    M,
    N,
    K,
    stride_am,
    stride_bk,
    stride_cm,
    BLOCK_M: gl.constexpr,
    BLOCK_N: gl.constexpr,
    BLOCK_K: gl.constexpr,
    DTYPE: gl.constexpr,
    A_LAYOUT: gl.constexpr,
    B_LAYOUT: gl.constexpr,
    C_LAYOUT: gl.constexpr,
    B_SHAPE: gl.constexpr,
    TRANS_B: gl.constexpr,
    NUM_BUFFERS: gl.constexpr,
    NUM_WARPS: gl.constexpr,
):
    a_desc = tma.make_tensor_descriptor(
        a_ptr, [M, K], [stride_am, 1], [BLOCK_M, BLOCK_K], A_LAYOUT
    )
    b_desc = tma.make_tensor_descriptor(
        b_ptr,
        [N, K] if TRANS_B else [K, N],
        [stride_bk, 1],
        B_SHAPE,
        B_LAYOUT,
    )
    c_desc = tma.make_tensor_descriptor(
        c_ptr, [M, N], [stride_cm, 1], [BLOCK_M, BLOCK_N], C_LAYOUT
    )

    a_bufs = gl.allocate_shared_memory(
        DTYPE, [NUM_BUFFERS, BLOCK_M, BLOCK_K], A_LAYOUT
    )
    b_bufs = gl.allocate_shared_memory(DTYPE, [NUM_BUFFERS] + B_SHAPE, B_LAYOUT)

    pid_m = gl.program_id(0)
    pid_n = gl.program_id(1)
    off_m = pid_m * BLOCK_M
    off_n = pid_n * BLOCK_N

    mma_layout: gl.constexpr = pick_wgmma_layout(DTYPE, BLOCK_M, BLOCK_N, NUM_WARPS)
    acc = warpgroup_mma_init(
        gl.zeros((BLOCK_M, BLOCK_N), dtype=gl.float32, layout=mma_layout)
    )

    bars = gl.allocate_shared_memory(
        gl.int64, [NUM_BUFFERS, 1], mbarrier.MBarrierLayout()
    )
    for i in gl.static_range(NUM_BUFFERS):
        mbarrier.init(bars.index(i), count=1)
    idx = 0
    phase = 0

    for k in range(0, K, BLOCK_K):
        a = a_bufs.index(idx)
        b = b_bufs.index(idx)
        bar = bars.index(idx)
        mbarrier.expect(bar, a_desc.block_type.nbytes + b_desc.block_type.nbytes)
        tma.async_copy_global_to_shared(a_desc, [off_m, k], bar, a)
        tma.async_copy_global_to_shared(
            b_desc, [off_n, k] if TRANS_B else [k, off_n], bar, b
        )
        mbarrier.wait(bar, phase=phase)

        if TRANS_B:
            b = b.permute((1, 0))
        acc = warpgroup_mma_wait(num_outstanding=0, deps=(acc,))
        acc = warpgroup_mma(a, b, acc, is_async=True)

        idx += 1
        if idx == NUM_BUFFERS:
            idx = 0
            phase ^= 1

    acc = warpgroup_mma_wait(num_outstanding=0, deps=(acc,))
    for i in gl.static_range(NUM_BUFFERS):
        mbarrier.invalidate(bars.index(i))

    c_smem = gl.allocate_shared_memory(DTYPE, [BLOCK_M, BLOCK_N], C_LAYOUT)
    c_smem.store(acc.to(DTYPE))
    fence_async_shared()
    tma.async_copy_shared_to_global(c_desc, [off_m, off_n], c_smem)
    tma.store_wait(pendings=0)

# config = {"BLOCK_K": 128, "BLOCK_M": 256, "BLOCK_N": 256, "arch": "sm_90", "dtype": "bf16", "num_buffers": 2, "num_warps": 4, "trans_b": 0}
# arch = sm_90


// ===== COMPILED SASS (sm_90a) =====

	.target	sm_90a

	.elftype	@"ET_EXEC"


//--------------------- .note.nv.tkinfo           --------------------------
	.section	.note.nv.tkinfo,"",@"SHT_NOTE"
	.sectionflags	@"SHF_NOTE_NV_TKINFO"
	.tkinfo
        /*0018*/ 	.word	0x00000002
        /*0030*/ 	.string	""
        /*0030*/ 	.string	"ptxas"
        /*0030*/ 	.string	"Cuda compilation tools, release 13.0, V13.0.88"
        /*0030*/ 	.string	"Build cuda_13.0.r13.0/compiler.36424714_0"
        /*0030*/ 	.string	"-v  -suppress-debug-info  -lineinfo  -arch sm_90a "



//--------------------- .note.nv.cuinfo           --------------------------
	.section	.note.nv.cuinfo,"",@"SHT_NOTE"
	.sectionflags	@"SHF_NOTE_NV_CUINFO"
        /*0018*/ 	.short	0x0002
        /*001a*/ 	.short	0x005a
        /*001c*/ 	.short	0x0082
	.zero		2


//--------------------- .nv.info                  --------------------------
	.section	.nv.info,"",@"SHT_CUDA_INFO"
	.align	4


	//----- nvinfo : EIATTR_REGCOUNT
	.align		4
        /*0000*/ 	.byte	0x04, 0x2f
        /*0002*/ 	.short	(.L_1 - .L_0)
	.align		4
.L_0:
        /*0004*/ 	.word	index@(gluon_wgmma)
        /*0008*/ 	.word	0x000000ff


	//----- nvinfo : EIATTR_FRAME_SIZE
	.align		4
.L_1:
        /*000c*/ 	.byte	0x04, 0x11
        /*000e*/ 	.short	(.L_3 - .L_2)
	.align		4
.L_2:
        /*0010*/ 	.word	index@(gluon_wgmma)
        /*0014*/ 	.word	0x000008d8


	//----- nvinfo : EIATTR_MIN_STACK_SIZE
	.align		4
.L_3:
        /*0018*/ 	.byte	0x04, 0x12
        /*001a*/ 	.short	(.L_5 - .L_4)
	.align		4
.L_4:
        /*001c*/ 	.word	index@(gluon_wgmma)
        /*0020*/ 	.word	0x000008d8
.L_5:


//--------------------- .nv.compat                --------------------------
	.section	.nv.compat,"",@"SHT_CUDA_COMPAT_INFO"
	.align	4
        /*0000*/ 	.byte	0x02, 0x09, 0x01, 0x00, 0x02, 0x02, 0x04, 0x00, 0x02, 0x05, 0x05, 0x00, 0x03, 0x07, 0x01, 0x01
        /*0010*/ 	.byte	0x02, 0x03, 0x03, 0x00, 0x02, 0x06, 0x01, 0x00, 0x04, 0x0b, 0x08, 0x00, 0x00, 0x00, 0x00, 0x00
        /*0020*/ 	.byte	0x00, 0x00, 0x00, 0x00


//--------------------- .nv.info.gluon_wgmma      --------------------------
	.section	.nv.info.gluon_wgmma,"",@"SHT_CUDA_INFO"
	.sectionflags	@""
	.align	4


	//----- nvinfo : EIATTR_CUDA_API_VERSION
	.align		4
        /*0000*/ 	.byte	0x04, 0x37
        /*0002*/ 	.short	(.L_7 - .L_6)
.L_6:
        /*0004*/ 	.word	0x00000082


	//----- nvinfo : EIATTR_KPARAM_INFO
	.align		4
.L_7:
        /*0008*/ 	.byte	0x04, 0x17
        /*000a*/ 	.short	(.L_9 - .L_8)
.L_8:
        /*000c*/ 	.word	0x00000000
        /*0010*/ 	.short	0x000a
        /*0012*/ 	.short	0x0048
        /*0014*/ 	.byte	0x00, 0xf4, 0x21, 0x00


	//----- nvinfo : EIATTR_KPARAM_INFO
	.align		4
.L_9:
        /*0018*/ 	.byte	0x04, 0x17
        /*001a*/ 	.short	(.L_11 - .L_10)
.L_10:
        /*001c*/ 	.word	0x00000000
        /*0020*/ 	.short	0x0009
        /*0022*/ 	.short	0x0040
        /*0024*/ 	.byte	0x00, 0xf4, 0x21, 0x00


	//----- nvinfo : EIATTR_KPARAM_INFO
	.align		4
.L_11:
        /*0028*/ 	.byte	0x04, 0x17
        /*002a*/ 	.short	(.L_13 - .L_12)
.L_12:
        /*002c*/ 	.word	0x00000000
        /*0030*/ 	.short	0x0008
        /*0032*/ 	.short	0x0038
        /*0034*/ 	.byte	0x00, 0xf0, 0x21, 0x00


	//----- nvinfo : EIATTR_KPARAM_INFO
	.align		4
.L_13:
        /*0038*/ 	.byte	0x04, 0x17
        /*003a*/ 	.short	(.L_15 - .L_14)
.L_14:
        /*003c*/ 	.word	0x00000000
        /*0040*/ 	.short	0x0007
        /*0042*/ 	.short	0x0030
        /*0044*/ 	.byte	0x00, 0xf0, 0x21, 0x00


	//----- nvinfo : EIATTR_KPARAM_INFO
	.align		4
.L_15:
        /*0048*/ 	.byte	0x04, 0x17
        /*004a*/ 	.short	(.L_17 - .L_16)
.L_16:
        /*004c*/ 	.word	0x00000000
        /*0050*/ 	.short	0x0006
        /*0052*/ 	.short	0x0028
        /*0054*/ 	.byte	0x00, 0xf0, 0x21, 0x00


	//----- nvinfo : EIATTR_KPARAM_INFO
	.align		4
.L_17:
        /*0058*/ 	.byte	0x04, 0x17
        /*005a*/ 	.short	(.L_19 - .L_18)
.L_18:
        /*005c*/ 	.word	0x00000000
        /*0060*/ 	.short	0x0005
        /*0062*/ 	.short	0x0020
        /*0064*/ 	.byte	0x00, 0xf0, 0x11, 0x00


	//----- nvinfo : EIATTR_KPARAM_INFO
	.align		4
.L_19:
        /*0068*/ 	.byte	0x04, 0x17
        /*006a*/ 	.short	(.L_21 - .L_20)
.L_20:
        /*006c*/ 	.word	0x00000000
        /*0070*/ 	.short	0x0004
        /*0072*/ 	.short	0x001c
        /*0074*/ 	.byte	0x00, 0xf0, 0x11, 0x00


	//----- nvinfo : EIATTR_KPARAM_INFO
	.align		4
.L_21:
        /*0078*/ 	.byte	0x04, 0x17
        /*007a*/ 	.short	(.L_23 - .L_22)
.L_22:
        /*007c*/ 	.word	0x00000000
        /*0080*/ 	.short	0x0003
        /*0082*/ 	.short	0x0018
        /*0084*/ 	.byte	0x00, 0xf0, 0x11, 0x00


	//----- nvinfo : EIATTR_KPARAM_INFO
	.align		4
.L_23:
        /*0088*/ 	.byte	0x04, 0x17
        /*008a*/ 	.short	(.L_25 - .L_24)
.L_24:
        /*008c*/ 	.word	0x00000000
        /*0090*/ 	.short	0x0002
        /*0092*/ 	.short	0x0010
        /*0094*/ 	.byte	0x00, 0xf4, 0x21, 0x00


	//----- nvinfo : EIATTR_KPARAM_INFO
	.align		4
.L_25:
        /*0098*/ 	.byte	0x04, 0x17
        /*009a*/ 	.short	(.L_27 - .L_26)
.L_26:
        /*009c*/ 	.word	0x00000000
        /*00a0*/ 	.short	0x0001
        /*00a2*/ 	.short	0x0008
        /*00a4*/ 	.byte	0x00, 0xf4, 0x21, 0x00


	//----- nvinfo : EIATTR_KPARAM_INFO
	.align		4
.L_27:
        /*00a8*/ 	.byte	0x04, 0x17
        /*00aa*/ 	.short	(.L_29 - .L_28)
.L_28:
        /*00ac*/ 	.word	0x00000000
        /*00b0*/ 	.short	0x0000
        /*00b2*/ 	.short	0x0000
        /*00b4*/ 	.byte	0x00, 0xf4, 0x21, 0x00


	//----- nvinfo : EIATTR_SPARSE_MMA_MASK
	.align		4
.L_29:
        /*00b8*/ 	.byte	0x03, 0x50
        /*00ba*/ 	.short	0x0000


	//----- nvinfo : EIATTR_MAXREG_COUNT
	.align		4
        /*00bc*/ 	.byte	0x03, 0x1b
        /*00be*/ 	.short	0x00ff


	//----- nvinfo : EIATTR_NUM_BARRIERS
	.align		4
        /*00c0*/ 	.byte	0x02, 0x4c
        /*00c2*/ 	.byte	0x01
	.zero		1


	//----- nvinfo : EIATTR_ANNOTATIONS
	.align		4
        /*00c4*/ 	.byte	0x04, 0x55
        /*00c6*/ 	.short	(.L_31 - .L_30)


	//   ....[0]....
.L_30:
        /*00c8*/ 	.word	0x00000001
        /*00cc*/ 	.byte	0x50, 0x11, 0x00, 0x00, 0x01, 0x00, 0x00, 0x00, 0xa0, 0x12, 0x00, 0x00, 0x01, 0x00, 0x00, 0x00
        /* <DEDUP_REMOVED lines=977> */
        /*3dec*/ 	.byte	0xd0, 0xb8, 0x00, 0x00, 0x01, 0x00, 0x00, 0x00, 0xe0, 0xb8, 0x00, 0x00


	//----- nvinfo : EIATTR_MERCURY_ISA_VERSION
	.align		4
.L_31:
        /*3df8*/ 	.byte	0x03, 0x5f
        /*3dfa*/ 	.short	0x0101


	//----- nvinfo : EIATTR_INT_WARP_WIDE_INSTR_OFFSETS
	.align		4
        /*3dfc*/ 	.byte	0x04, 0x31
        /*3dfe*/ 	.short	(.L_33 - .L_32)


	//   ....[0]....
.L_32:
        /*3e00*/ 	.word	0x000012d0


	//   ....[1]....
        /*3e04*/ 	.word	0x000012f0


	//   ....[2]....
        /*3e08*/ 	.word	0x000013b0


	//   ....[3]....
        /*3e0c*/ 	.word	0x00004cb0


	//   ....[4]....
        /*3e10*/ 	.word	0x00004cc0


	//----- nvinfo : EIATTR_COOP_GROUP_MASK_REGIDS
	.align		4
.L_33:
        /*3e14*/ 	.byte	0x04, 0x29
        /*3e16*/ 	.short	(.L_35 - .L_34)


	//   ....[0]....
.L_34:
        /*3e18*/ 	.word	0xffffffff


	//   ....[1]....
        /*3e1c*/ 	.word	0xffffffff


	//   ....[2]....
        /*3e20*/ 	.word	0xffffffff


	//----- nvinfo : EIATTR_COOP_GROUP_INSTR_OFFSETS
	.align		4
.L_35:
        /*3e24*/ 	.byte	0x04, 0x28
        /*3e26*/ 	.short	(.L_37 - .L_36)


	//   ....[0]....
.L_36:
        /*3e28*/ 	.word	0x00000160


	//   ....[1]....
        /*3e2c*/ 	.word	0x00000730


	//   ....[2]....
        /*3e30*/ 	.word	0x00000ce0


	//----- nvinfo : EIATTR_MBARRIER_INSTR_OFFSETS
	.align		4
.L_37:
        /*3e34*/ 	.byte	0x04, 0x39
        /*3e36*/ 	.short	(.L_39 - .L_38)


	//   ....[0]....
.L_38:
        /*3e38*/ 	.word	0x00002de0
        /*3e3c*/ 	.word	0x000000ff
        /*3e40*/ 	.word	0x00040000
        /*3e44*/ 	.short	0x0100
        /*3e46*/ 	.byte	0x3b
	.zero		1


	//   ....[1]....
        /*3e48*/ 	.word	0x00002f90
        /*3e4c*/ 	.word	0x000000ff
        /*3e50*/ 	.word	0x00040008
        /*3e54*/ 	.short	0x0100
        /*3e56*/ 	.byte	0x3b
	.zero		1


	//   ....[2]....
        /*3e58*/ 	.word	0x00004e00
        /*3e5c*/ 	.word	0x000000ff
        /*3e60*/ 	.word	0x00040000
        /*3e64*/ 	.short	0x010a
        /*3e66*/ 	.byte	0x14
	.zero		1


	//   ....[3]....
        /*3e68*/ 	.word	0x000089f0
        /*3e6c*/ 	.word	0x000000ff
        /*3e70*/ 	.word	0x00040000
        /*3e74*/ 	.short	0x0108
        /*3e76*/ 	.byte	0x3b
	.zero		1


	//   ....[4]....
        /*3e78*/ 	.word	0x00008b40
        /*3e7c*/ 	.word	0x000000ff
        /*3e80*/ 	.word	0x00040008
        /*3e84*/ 	.short	0x0108
        /*3e86*/ 	.byte	0x3b
	.zero		1


	//   ....[5]....
        /*3e88*/ 	.word	0x0000be00
        /*3e8c*/ 	.word	0x000000ff
        /*3e90*/ 	.word	0x00040000
        /*3e94*/ 	.short	0x010a
        /*3e96*/ 	.byte	0x14
	.zero		1


	//----- nvinfo : EIATTR_NUM_MBARRIERS
	.align		4
.L_39:
        /*3e98*/ 	.byte	0x03, 0x38
        /*3e9a*/ 	.short	0x0002


	//----- nvinfo : EIATTR_EXIT_INSTR_OFFSETS
	.align		4
        /*3e9c*/ 	.byte	0x04, 0x1c
        /*3e9e*/ 	.short	(.L_41 - .L_40)


	//   ....[0]....
.L_40:
        /*3ea0*/ 	.word	0x0000bdf0


	//----- nvinfo : EIATTR_REQNTID
	.align		4
.L_41:
        /*3ea4*/ 	.byte	0x04, 0x10
        /*3ea6*/ 	.short	(.L_43 - .L_42)
.L_42:
        /*3ea8*/ 	.word	0x00000080
        /*3eac*/ 	.word	0x00000001
        /*3eb0*/ 	.word	0x00000001


	//----- nvinfo : EIATTR_CRS_STACK_SIZE
	.align		4
.L_43:
        /*3eb4*/ 	.byte	0x04, 0x1e
        /*3eb6*/ 	.short	(.L_45 - .L_44)
.L_44:
        /*3eb8*/ 	.word	0x00000000


	//----- nvinfo : EIATTR_CBANK_PARAM_SIZE
	.align		4
.L_45:
        /*3ebc*/ 	.byte	0x03, 0x19
        /*3ebe*/ 	.short	0x0050


	//----- nvinfo : EIATTR_PARAM_CBANK
	.align		4
        /*3ec0*/ 	.byte	0x04, 0x0a
        /*3ec2*/ 	.short	(.L_47 - .L_46)
	.align		4
.L_46:
        /*3ec4*/ 	.word	index@(.nv.constant0.gluon_wgmma)
        /*3ec8*/ 	.short	0x0210
        /*3eca*/ 	.short	0x0050


	//----- nvinfo : EIATTR_SW_WAR
	.align		4
.L_47:
        /*3ecc*/ 	.byte	0x04, 0x36
        /*3ece*/ 	.short	(.L_49 - .L_48)
.L_48:
        /*3ed0*/ 	.word	0x00000008
.L_49:


//--------------------- .nv.callgraph             --------------------------
	.section	.nv.callgraph,"",@"SHT_CUDA_CALLGRAPH"
	.align	4
	.sectionentsize	8
	.align		4
        /*0000*/ 	.word	0x00000000
	.align		4
        /*0004*/ 	.word	0xffffffff
	.align		4
        /*0008*/ 	.word	0x00000000
	.align		4
        /*000c*/ 	.word	0xfffffffe
	.align		4
        /*0010*/ 	.word	0x00000000
	.align		4
        /*0014*/ 	.word	0xfffffffd
	.align		4
        /*0018*/ 	.word	0x00000000
	.align		4
        /*001c*/ 	.word	0xfffffffc


//--------------------- .text.gluon_wgmma         --------------------------
	.section	.text.gluon_wgmma,"ax",@progbits
	.align	128
        .global         gluon_wgmma
        .type           gluon_wgmma,@function
        .size           gluon_wgmma,(.L_x_52 - gluon_wgmma)
        .other          gluon_wgmma,@"STO_CUDA_ENTRY STV_DEFAULT"
gluon_wgmma:
.text.gluon_wgmma:
[----:B------:R-:W1:Y:S01]  /*0000*/  LDC R1, c[0x0][0x28] ;  /* 0x00000a00ff017b82 */ /* 0x000e620000000800 */
[----:B------:R-:W2:Y:S07]  /*0010*/  S2R R245, SR_TID.X ;  /* 0x0000000000f57919 */ /* 0x000eae0000002100 */
[----:B------:R-:W3:Y:S01]  /*0020*/  S2UR UR4, SR_CgaCtaId ;  /* 0x00000000000479c3 */ /* 0x000ee20000008800 */
[----:B------:R-:W-:Y:S01]  /*0030*/  UMOV UR59, 0x400 ;  /* 0x00000400003b7882 */ /* 0x000fe20000000000 */
[----:B------:R-:W-:Y:S01]  /*0040*/  ULDC UR6, c[0x0][0xc] ;  /* 0x0000030000067ab9 */ /* 0x000fe20000000800 */
[----:B------:R-:W-:Y:S01]  /*0050*/  ULDC.64 UR52, c[0x0][0x250] ;  /* 0x0000940000347ab9 */ /* 0x000fe20000000a00 */
[----:B------:R-:W-:Y:S01]  /*0060*/  BSSY B0, `(.L_x_0) ;  /* 0x000001f000007945 */ /* 0x000fe20003800000 */
[----:B-1----:R-:W-:-:S03]  /*0070*/  VIADD R1, R1, 0xfffff728 ;  /* 0xfffff72801017836 */ /* 0x002fc60000000000 */
[----:B------:R-:W1:Y:S08]  /*0080*/  LDC R6, c[0x0][0x228] ;  /* 0x00008a00ff067b82 */ /* 0x000e700000000800 */
[----:B------:R-:W4:Y:S08]  /*0090*/  LDC R13, c[0x0][0x230] ;  /* 0x00008c00ff0d7b82 */ /* 0x000f300000000800 */
[----:B------:R-:W-:Y:S01]  /*00a0*/  S2UR UR54, SR_CTAID.Y ;  /* 0x00000000003679c3 */ /* 0x000fe20000002600 */
[----:B---3--:R-:W-:-:S03]  /*00b0*/  ULEA UR59, UR4, UR59, 0x18 ;  /* 0x0000003b043b7291 */ /* 0x008fc6000f8ec03f */
[----:B------:R-:W-:Y:S01]  /*00c0*/  ULDC UR4, c[0x0][0x10] ;  /* 0x0000040000047ab9 */ /* 0x000fe20000000800 */
[----:B--2---:R-:W-:-:S03]  /*00d0*/  LOP3.LUT R3, R245, 0x7f, RZ, 0xc0, !PT ;  /* 0x0000007ff5037812 */ /* 0x004fc600078ec0ff */
[----:B------:R-:W2:Y:S01]  /*00e0*/  S2UR UR5, SR_CTAID.Z ;  /* 0x00000000000579c3 */ /* 0x000ea20000002700 */
[----:B-1----:R-:W-:Y:S01]  /*00f0*/  VIADD R6, R6, 0xffffffff ;  /* 0xffffffff06067836 */ /* 0x002fe20000000000 */
[C---:B------:R-:W-:Y:S02]  /*0100*/  ISETP.GE.U32.AND P0, PT, R3.reuse, 0x20, PT ;  /* 0x000000200300780c */ /* 0x040fe40003f06070 */
[C---:B------:R-:W-:Y:S02]  /*0110*/  ISETP.NE.U32.AND P1, PT, R3.reuse, RZ, PT ;  /* 0x000000ff0300720c */ /* 0x040fe40003f25070 */
[----:B------:R-:W-:Y:S02]  /*0120*/  LEA R12, R3, UR59, 0x2 ;  /* 0x0000003b030c7c11 */ /* 0x000fe4000f8e10ff */
[----:B------:R-:W1:Y:S01]  /*0130*/  S2UR UR55, SR_CTAID.X ;  /* 0x00000000003779c3 */ /* 0x000e620000002500 */
[----:B----4-:R-:W-:-:S06]  /*0140*/  VIADD R8, R13, 0xffffffff ;  /* 0xffffffff0d087836 */ /* 0x010fcc0000000000 */
[----:B------:R3:W-:Y:S01]  /*0150*/  @!P0 STS [R12], RZ ;  /* 0x000000ff0c008388 */ /* 0x0007e20000000800 */
[----:B------:R-:W-:-:S03]  /*0160*/  NOP ;  /* 0x0000000000007918 */ /* 0x000fc60000000000 */
[----:B------:R3:W-:Y:S01]  /*0170*/  @!P1 STS [UR59+0x24], R6 ;  /* 0x00002406ff009988 */ /* 0x0007e2000800083b */
[----:B--2---:R-:W-:-:S03]  /*0180*/  UIMAD UR4, UR5, UR4, UR54 ;  /* 0x00000004050472a4 */ /* 0x004fc6000f8e0236 */
[----:B------:R3:W-:Y:S01]  /*0190*/  @!P1 STS [UR59+0x20], R8 ;  /* 0x00002008ff009988 */ /* 0x0007e2000800083b */
[----:B-1----:R-:W-:-:S04]  /*01a0*/  UIMAD UR4, UR4, UR6, UR55 ;  /* 0x00000006040472a4 */ /* 0x002fc8000f8e0237 */
[----:B------:R-:W-:-:S04]  /*01b0*/  UIMAD UR8, UR4, 0x180, URZ ;  /* 0x00000180040878a4 */ /* 0x000fc8000f8e023f */
[----:B------:R-:W-:-:S04]  /*01c0*/  UIADD3 UR4, UP0, UR8, UR52, URZ ;  /* 0x0000003408047290 */ /* 0x000fc8000ff1e03f */
[----:B------:R-:W-:Y:S01]  /*01d0*/  ULEA.HI.X.SX32 UR5, UR8, UR53, 0x1, UP0 ;  /* 0x0000003508057291 */ /* 0x000fe200080f0e3f */
[----:B---3--:R-:W-:Y:S11]  /*01e0*/  @P1 BRA `(.L_x_1) ;  /* 0x0000000000181947 */ /* 0x008ff60003800000 */
[----:B------:R-:W1:Y:S01]  /*01f0*/  LDS R0, [UR59+0x8] ;  /* 0x0000083bff007984 */ /* 0x000e620008000800 */
[----:B------:R-:W2:Y:S01]  /*0200*/  LDC.64 R10, c[0x0][0x210] ;  /* 0x00008400ff0a7b82 */ /* 0x000ea20000000a00 */
[----:B------:R-:W-:Y:S02]  /*0210*/  IMAD.MOV.U32 R5, RZ, RZ, 0x70 ;  /* 0x00000070ff057424 */ /* 0x000fe400078e00ff */
[----:B--2---:R2:W-:Y:S03]  /*0220*/  STS.64 [UR59], R10 ;  /* 0x0000000aff007988 */ /* 0x0045e60008000a3b */
[----:B-1----:R-:W-:-:S05]  /*0230*/  LOP3.LUT R0, R0, 0x10, R5, 0xd8, !PT ;  /* 0x0000001000007812 */ /* 0x002fca00078ed805 */
[----:B------:R2:W-:Y:S02]  /*0240*/  STS [UR59+0x8], R0 ;  /* 0x00000800ff007988 */ /* 0x0005e4000800083b */
.L_x_1:
[----:B------:R-:W-:Y:S05]  /*0250*/  BSYNC B0 ;  /* 0x0000000000007941 */ /* 0x000fea0003800000 */
.L_x_0:
[----:B------:R-:W-:Y:S04]  /*0260*/  BSSY B0, `(.L_x_2) ;  /* 0x000000a000007945 */ /* 0x000fe80003800000 */
[----:B------:R-:W-:Y:S05]  /*0270*/  @P1 BRA `(.L_x_3) ;  /* 0x0000000000201947 */ /* 0x000fea0003800000 */
[----:B--2---:R-:W1:Y:S01]  /*0280*/  LDS R0, [UR59+0x34] ;  /* 0x0000343bff007984 */ /* 0x004e620008000800 */
[----:B------:R-:W-:Y:S02]  /*0290*/  IMAD.MOV.U32 R5, RZ, RZ, 0x3f000000 ;  /* 0x3f000000ff057424 */ /* 0x000fe400078e00ff */
[----:B------:R-:W-:Y:S01]  /*02a0*/  @!P1 IMAD.MOV.U32 R2, RZ, RZ, 0xff ;  /* 0x000000ffff029424 */ /* 0x000fe200078e00ff */
[----:B------:R-:W2:Y:S02]  /*02b0*/  @!P1 LDS R7, [UR59+0x38] ;  /* 0x0000383bff079984 */ /* 0x000ea40008000800 */
[----:B-1----:R-:W-:Y:S02]  /*02c0*/  LOP3.LUT R0, R0, 0xff000000, R5, 0xb8, !PT ;  /* 0xff00000000007812 */ /* 0x002fe400078eb805 */
[----:B--2---:R-:W-:-:S03]  /*02d0*/  @!P1 LOP3.LUT R2, R7, 0xff, R2, 0xb8, !PT ;  /* 0x000000ff07029812 */ /* 0x004fc600078eb802 */
[----:B------:R1:W-:Y:S04]  /*02e0*/  STS [UR59+0x34], R0 ;  /* 0x00003400ff007988 */ /* 0x0003e8000800083b */
[----:B------:R1:W-:Y:S02]  /*02f0*/  @!P1 STS [UR59+0x38], R2 ;  /* 0x00003802ff009988 */ /* 0x0003e4000800083b */
.L_x_3:
[----:B------:R-:W-:Y:S05]  /*0300*/  BSYNC B0 ;  /* 0x0000000000007941 */ /* 0x000fea0003800000 */
.L_x_2:
[----:B------:R-:W-:Y:S04]  /*0310*/  BSSY B0, `(.L_x_4) ;  /* 0x000000e000007945 */ /* 0x000fe80003800000 */
[----:B------:R-:W-:Y:S05]  /*0320*/  @P1 BRA `(.L_x_5) ;  /* 0x0000000000301947 */ /* 0x000fea0003800000 */
[----:B-1----:R-:W1:Y:S01]  /*0330*/  LDS R2, [UR59+0x34] ;  /* 0x0000343bff027984 */ /* 0x002e620008000800 */
[----:B------:R-:W3:Y:S03]  /*0340*/  LDC.64 R4, c[0x0][0x238] ;  /* 0x00008e00ff047b82 */ /* 0x000ee60000000a00 */
[----:B--2---:R-:W2:Y:S01]  /*0350*/  LDS R0, [UR59+0x1c] ;  /* 0x00001c3bff007984 */ /* 0x004ea20008000800 */
[C---:B---3--:R-:W-:Y:S01]  /*0360*/  SHF.L.U64.HI R5, R4.reuse, 0x1, R5 ;  /* 0x0000000104057819 */ /* 0x048fe20000010205 */
[----:B------:R-:W-:-:S03]  /*0370*/  IMAD.SHL.U32 R4, R4, 0x2, RZ ;  /* 0x0000000204047824 */ /* 0x000fc600078e00ff */
[--C-:B------:R-:W-:Y:S02]  /*0380*/  SHF.R.U32.HI R7, RZ, 0x4, R5.reuse ;  /* 0x00000004ff077819 */ /* 0x100fe40000011605 */
[----:B------:R-:W-:-:S05]  /*0390*/  SHF.R.U64 R4, R4, 0x4, R5 ;  /* 0x0000000404047819 */ /* 0x000fca0000001205 */
[----:B------:R3:W-:Y:S01]  /*03a0*/  STS [UR59+0xc], R4 ;  /* 0x00000c04ff007988 */ /* 0x0007e2000800083b */
[----:B-1----:R-:W-:Y:S02]  /*03b0*/  LOP3.LUT R2, R2, 0x7, RZ, 0xb8, !PT ;  /* 0x0000000702027812 */ /* 0x002fe400078eb8ff */
[----:B--2---:R-:W-:-:S03]  /*03c0*/  LOP3.LUT R0, R0, 0xf, R7, 0xb8, !PT ;  /* 0x0000000f00007812 */ /* 0x004fc600078eb807 */
[----:B------:R3:W-:Y:S04]  /*03d0*/  STS [UR59+0x34], R2 ;  /* 0x00003402ff007988 */ /* 0x0007e8000800083b */
[----:B------:R3:W-:Y:S02]  /*03e0*/  STS [UR59+0x1c], R0 ;  /* 0x00001c00ff007988 */ /* 0x0007e4000800083b */
.L_x_5:
[----:B------:R-:W-:Y:S05]  /*03f0*/  BSYNC B0 ;  /* 0x0000000000007941 */ /* 0x000fea0003800000 */
.L_x_4:
[----:B------:R-:W-:Y:S04]  /*0400*/  BSSY B1, `(.L_x_6) ;  /* 0x000001b000017945 */ /* 0x000fe80003800000 */
[----:B------:R-:W-:Y:S01]  /*0410*/  BSSY B0, `(.L_x_7) ;  /* 0x0000016000007945 */ /* 0x000fe20003800000 */
[----:B-123--:R-:W-:-:S03]  /*0420*/  IMAD.MOV.U32 R0, RZ, RZ, RZ ;  /* 0x000000ffff007224 */ /* 0x00efc600078e00ff */
[----:B------:R-:W-:Y:S05]  /*0430*/  @P1 BRA `(.L_x_8) ;  /* 0x0000000000201947 */ /* 0x000fea0003800000 */
[----:B------:R-:W1:Y:S02]  /*0440*/  LDS R2, [UR59+0x34] ;  /* 0x0000343bff027984 */ /* 0x000e640008000800 */
[----:B-1----:R-:W-:-:S05]  /*0450*/  LOP3.LUT R2, R2, 0x38, RZ, 0xb8, !PT ;  /* 0x0000003802027812 */ /* 0x002fca00078eb8ff */
[----:B------:R1:W-:Y:S01]  /*0460*/  STS [UR59+0x34], R2 ;  /* 0x00003402ff007988 */ /* 0x0003e2000800083b */
[----:B------:R-:W-:Y:S05]  /*0470*/  @P1 BRA `(.L_x_9) ;  /* 0x0000000000201947 */ /* 0x000fea0003800000 */
[----:B-1----:R-:W1:Y:S01]  /*0480*/  LDS R2, [UR59+0x8] ;  /* 0x0000083bff027984 */ /* 0x002e620008000800 */
[----:B------:R-:W-:-:S05]  /*0490*/  IMAD.MOV.U32 R5, RZ, RZ, 0x780 ;  /* 0x00000780ff057424 */ /* 0x000fca00078e00ff */
[----:B-1----:R-:W-:-:S05]  /*04a0*/  LOP3.LUT R2, R2, 0x500, R5, 0xd8, !PT ;  /* 0x0000050002027812 */ /* 0x002fca00078ed805 */
[----:B------:R1:W-:Y:S02]  /*04b0*/  STS [UR59+0x8], R2 ;  /* 0x00000802ff007988 */ /* 0x0003e4000800083b */
.L_x_8:
[----:B------:R-:W-:Y:S05]  /*04c0*/  @P1 BRA `(.L_x_10) ;  /* 0x0000000000281947 */ /* 0x000fea0003800000 */
[----:B-1----:R-:W1:Y:S02]  /*04d0*/  LDS R2, [UR59+0x8] ;  /* 0x0000083bff027984 */ /* 0x002e640008000800 */
[----:B-1----:R-:W-:-:S05]  /*04e0*/  LOP3.LUT R2, R2, 0x1800, RZ, 0xb8, !PT ;  /* 0x0000180002027812 */ /* 0x002fca00078eb8ff */
[----:B------:R2:W-:Y:S02]  /*04f0*/  STS [UR59+0x8], R2 ;  /* 0x00000802ff007988 */ /* 0x0005e4000800083b */
.L_x_9:
[----:B------:R-:W-:Y:S05]  /*0500*/  @P1 BREAK B0 ;  /* 0x0000000000001942 */ /* 0x000fea0003800000 */
[----:B------:R-:W-:Y:S05]  /*0510*/  @P1 BRA `(.L_x_11) ;  /* 0x0000000000241947 */ /* 0x000fea0003800000 */
[----:B------:R-:W3:Y:S01]  /*0520*/  LDS R5, [UR59+0x8] ;  /* 0x0000083bff057984 */ /* 0x000ee20008000800 */
[----:B-12---:R-:W-:-:S05]  /*0530*/  IMAD.MOV.U32 R2, RZ, RZ, 0x6000 ;  /* 0x00006000ff027424 */ /* 0x006fca00078e00ff */
[----:B---3--:R-:W-:-:S04]  /*0540*/  LOP3.LUT R2, R5, 0x6000, R2, 0xd8, !PT ;  /* 0x0000600005027812 */ /* 0x008fc800078ed802 */
[----:B------:R-:W-:-:S05]  /*0550*/  LOP3.LUT R2, R2, 0x400000, RZ, 0xb8, !PT ;  /* 0x0040000002027812 */ /* 0x000fca00078eb8ff */
[----:B------:R2:W-:Y:S02]  /*0560*/  STS [UR59+0x8], R2 ;  /* 0x00000802ff007988 */ /* 0x0005e4000800083b */
.L_x_10:
[----:B------:R-:W-:Y:S05]  /*0570*/  BSYNC B0 ;  /* 0x0000000000007941 */ /* 0x000fea0003800000 */
.L_x_7:
[----:B-12---:R-:W1:Y:S02]  /*0580*/  @!P1 LDS R2, [UR59+0x8] ;  /* 0x0000083bff029984 */ /* 0x006e640008000800 */
[----:B-1----:R-:W-:-:S05]  /*0590*/  @!P1 LOP3.LUT R2, R2, 0x8000, RZ, 0xb8, !PT ;  /* 0x0000800002029812 */ /* 0x002fca00078eb8ff */
[----:B------:R3:W-:Y:S02]  /*05a0*/  @!P1 STS [UR59+0x8], R2 ;  /* 0x00000802ff009988 */ /* 0x0007e4000800083b */
.L_x_11:
[----:B------:R-:W-:Y:S05]  /*05b0*/  BSYNC B1 ;  /* 0x0000000000017941 */ /* 0x000fea0003800000 */
.L_x_6:
[----:B------:R-:W-:Y:S05]  /*05c0*/  WARPSYNC.ALL ;  /* 0x0000000000007948 */ /* 0x000fea0003800000 */
[----:B------:R-:W4:Y:S02]  /*05d0*/  LDC R7, c[0x0][0x22c] ;  /* 0x00008b00ff077b82 */ /* 0x000f240000000800 */
[----:B----4-:R-:W-:Y:S01]  /*05e0*/  VIADD R7, R7, 0xffffffff ;  /* 0xffffffff07077836 */ /* 0x010fe20000000000 */
[----:B------:R-:W-:Y:S06]  /*05f0*/  @P0 BRA `(.L_x_12) ;  /* 0x0000000000280947 */ /* 0x000fec0003800000 */
[----:B-123--:R-:W1:Y:S01]  /*0600*/  S2R R2, SR_LANEID ;  /* 0x0000000000027919 */ /* 0x00ee620000000000 */
[----:B------:R-:W-:Y:S05]  /*0610*/  WARPSYNC.ALL ;  /* 0x0000000000007948 */ /* 0x000fea0003800000 */
[----:B-1----:R-:W-:-:S05]  /*0620*/  IMAD.SHL.U32 R2, R2, 0x4, RZ ;  /* 0x0000000402027824 */ /* 0x002fca00078e00ff */
[----:B------:R-:W1:Y:S01]  /*0630*/  LDS R9, [R2+UR59] ;  /* 0x0000003b02097984 */ /* 0x000e620008000800 */
[----:B------:R-:W-:-:S05]  /*0640*/  IADD3 R4, P2, R2, UR4, RZ ;  /* 0x0000000402047c10 */ /* 0x000fca000ff5e0ff */
[----:B------:R-:W-:-:S05]  /*0650*/  IMAD.X R5, RZ, RZ, UR5, P2 ;  /* 0x00000005ff057e24 */ /* 0x000fca00090e06ff */
[----:B-1----:R4:W5:Y:S01]  /*0660*/  ATOMG.E.EXCH.STRONG.GPU PT, RZ, [R4], R9 ;  /* 0x0000000904ff73a8 */ /* 0x00296200041ee100 */
[----:B------:R-:W-:-:S04]  /*0670*/  DEPBAR {5,4,3,2,1,0} ;  /* 0x0000003f0000791a */ /* 0x000fc80000000000 */
[----:B------:R4:W-:Y:S01]  /*0680*/  UTMACCTL.IV [UR4] ;  /* 0x00000000040079b9 */ /* 0x0009e20008000000 */
[----:B------:R-:W-:Y:S01]  /*0690*/  NOP ;  /* 0x0000000000007918 */ /* 0x000fe20000000000 */
.L_x_12:
[----:B------:R-:W-:Y:S05]  /*06a0*/  @P0 BRA `(.L_x_13) ;  /* 0x00000000000c0947 */ /* 0x000fea0003800000 */
[----:B------:R0:W-:Y:S01]  /*06b0*/  UTMACMDFLUSH ;  /* 0x00000000000079b7 */ /* 0x0001e20000000000 */
[----:B------:R-:W-:Y:S05]  /*06c0*/  @P0 BRA `(.L_x_13) ;  /* 0x0000000000040947 */ /* 0x000fea0003800000 */
[----:B------:R-:W-:-:S04]  /*06d0*/  DEPBAR.LE SB0, 0x0 ;  /* 0x000080000000791a */ /* 0x000fc80000000000 */
.L_x_13:
[----:B------:R-:W-:Y:S05]  /*06e0*/  WARPSYNC.ALL ;  /* 0x0000000000007948 */ /* 0x000fea0003800000 */
[----:B-----5:R-:W-:Y:S06]  /*06f0*/  BAR.SYNC.DEFER_BLOCKING 0x0 ;  /* 0x0000000000007b1d */ /* 0x020fec0000010000 */
[----:B------:R-:W-:Y:S02]  /*0700*/  BSSY B1, `(.L_x_14) ;  /* 0x000000b000017945 */ /* 0x000fe40003800000 */
[----:B------:R-:W-:Y:S06]  /*0710*/  BAR.SYNC.DEFER_BLOCKING 0x0 ;  /* 0x0000000000007b1d */ /* 0x000fec0000010000 */
[----:B------:R1:W-:Y:S01]  /*0720*/  @!P0 STS [R12], RZ ;  /* 0x000000ff0c008388 */ /* 0x0003e20000000800 */
[----:B------:R-:W-:Y:S01]  /*0730*/  NOP ;  /* 0x0000000000007918 */ /* 0x000fe20000000000 */
[----:B------:R-:W-:Y:S05]  /*0740*/  @P1 BRA `(.L_x_15) ;  /* 0x0000000000181947 */ /* 0x000fea0003800000 */
[----:B-123--:R-:W1:Y:S01]  /*0750*/  LDS R2, [UR59+0x8] ;  /* 0x0000083bff027984 */ /* 0x00ee620008000800 */
[----:B------:R-:W2:Y:S01]  /*0760*/  LDC.64 R10, c[0x0][0x218] ;  /* 0x00008600ff0a7b82 */ /* 0x000ea20000000a00 */
[----:B----4-:R-:W-:Y:S02]  /*0770*/  IMAD.MOV.U32 R5, RZ, RZ, 0x70 ;  /* 0x00000070ff057424 */ /* 0x010fe400078e00ff */
[----:B--2---:R2:W-:Y:S03]  /*0780*/  STS.64 [UR59], R10 ;  /* 0x0000000aff007988 */ /* 0x0045e60008000a3b */
[----:B-1----:R-:W-:-:S05]  /*0790*/  LOP3.LUT R2, R2, 0x10, R5, 0xd8, !PT ;  /* 0x0000001002027812 */ /* 0x002fca00078ed805 */
[----:B------:R2:W-:Y:S02]  /*07a0*/  STS [UR59+0x8], R2 ;  /* 0x00000802ff007988 */ /* 0x0005e4000800083b */
.L_x_15:
[----:B----4-:R-:W-:Y:S05]  /*07b0*/  BSYNC B1 ;  /* 0x0000000000017941 */ /* 0x010fea0003800000 */
.L_x_14:
[----:B------:R-:W-:Y:S04]  /*07c0*/  BSSY B1, `(.L_x_16) ;  /* 0x000000a000017945 */ /* 0x000fe80003800000 */
[----:B------:R-:W-:Y:S05]  /*07d0*/  @P1 BRA `(.L_x_17) ;  /* 0x0000000000201947 */ /* 0x000fea0003800000 */
[----:B-123--:R-:W1:Y:S01]  /*07e0*/  LDS R2, [UR59+0x34] ;  /* 0x0000343bff027984 */ /* 0x00ee620008000800 */
[----:B------:R-:W-:Y:S02]  /*07f0*/  IMAD.MOV.U32 R9, RZ, RZ, 0x3f000000 ;  /* 0x3f000000ff097424 */ /* 0x000fe400078e00ff */
[----:B------:R-:W-:Y:S01]  /*0800*/  @!P1 IMAD.MOV.U32 R4, RZ, RZ, 0x7f ;  /* 0x0000007fff049424 */ /* 0x000fe200078e00ff */
[----:B------:R-:W2:Y:S02]  /*0810*/  @!P1 LDS R5, [UR59+0x38] ;  /* 0x0000383bff059984 */ /* 0x000ea40008000800 */
[----:B-1----:R-:W-:Y:S02]  /*0820*/  LOP3.LUT R2, R2, 0xff000000, R9, 0xb8, !PT ;  /* 0xff00000002027812 */ /* 0x002fe400078eb809 */
[----:B--2---:R-:W-:-:S03]  /*0830*/  @!P1 LOP3.LUT R4, R5, 0xff, R4, 0xb8, !PT ;  /* 0x000000ff05049812 */ /* 0x004fc600078eb804 */
[----:B------:R4:W-:Y:S04]  /*0840*/  STS [UR59+0x34], R2 ;  /* 0x00003402ff007988 */ /* 0x0009e8000800083b */
[----:B------:R4:W-:Y:S02]  /*0850*/  @!P1 STS [UR59+0x38], R4 ;  /* 0x00003804ff009988 */ /* 0x0009e4000800083b */
.L_x_17:
[----:B------:R-:W-:Y:S05]  /*0860*/  BSYNC B1 ;  /* 0x0000000000017941 */ /* 0x000fea0003800000 */
.L_x_16:
[----:B------:R-:W-:Y:S04]  /*0870*/  BSSY B1, `(.L_x_18) ;  /* 0x0000004000017945 */ /* 0x000fe80003800000 */
[----:B------:R-:W-:Y:S05]  /*0880*/  @P1 BRA `(.L_x_19) ;  /* 0x0000000000081947 */ /* 0x000fea0003800000 */
[----:B------:R1:W-:Y:S04]  /*0890*/  STS [UR59+0x24], R8 ;  /* 0x00002408ff007988 */ /* 0x0003e8000800083b */
[----:B------:R1:W-:Y:S02]  /*08a0*/  STS [UR59+0x20], R7 ;  /* 0x00002007ff007988 */ /* 0x0003e4000800083b */
.L_x_19:
[----:B------:R-:W-:Y:S05]  /*08b0*/  BSYNC B1 ;  /* 0x0000000000017941 */ /* 0x000fea0003800000 */
.L_x_18:
[----:B------:R-:W-:Y:S04]  /*08c0*/  BSSY B1, `(.L_x_20) ;  /* 0x000000e000017945 */ /* 0x000fe80003800000 */
[----:B------:R-:W-:Y:S05]  /*08d0*/  @P1 BRA `(.L_x_21) ;  /* 0x0000000000301947 */ /* 0x000fea0003800000 */
[----:B----4-:R-:W4:Y:S01]  /*08e0*/  LDS R4, [UR59+0x34] ;  /* 0x0000343bff047984 */ /* 0x010f220008000800 */
[----:B--2---:R-:W2:Y:S03]  /*08f0*/  LDC.64 R10, c[0x0][0x240] ;  /* 0x00009000ff0a7b82 */ /* 0x004ea60000000a00 */
[----:B-1-3--:R-:W1:Y:S01]  /*0900*/  LDS R2, [UR59+0x1c] ;  /* 0x00001c3bff027984 */ /* 0x00ae620008000800 */
[C---:B--2---:R-:W-:Y:S01]  /*0910*/  SHF.L.U64.HI R8, R10.reuse, 0x1, R11 ;  /* 0x000000010a087819 */ /* 0x044fe2000001020b */
[----:B------:R-:W-:-:S03]  /*0920*/  IMAD.SHL.U32 R5, R10, 0x2, RZ ;  /* 0x000000020a057824 */ /* 0x000fc600078e00ff */
[--C-:B------:R-:W-:Y:S02]  /*0930*/  SHF.R.U32.HI R9, RZ, 0x4, R8.reuse ;  /* 0x00000004ff097819 */ /* 0x100fe40000011608 */
[----:B------:R-:W-:-:S05]  /*0940*/  SHF.R.U64 R5, R5, 0x4, R8 ;  /* 0x0000000405057819 */ /* 0x000fca0000001208 */
[----:B------:R2:W-:Y:S01]  /*0950*/  STS [UR59+0xc], R5 ;  /* 0x00000c05ff007988 */ /* 0x0005e2000800083b */
[----:B----4-:R-:W-:Y:S02]  /*0960*/  LOP3.LUT R4, R4, 0x7, RZ, 0xb8, !PT ;  /* 0x0000000704047812 */ /* 0x010fe400078eb8ff */
[----:B-1----:R-:W-:-:S03]  /*0970*/  LOP3.LUT R2, R2, 0xf, R9, 0xb8, !PT ;  /* 0x0000000f02027812 */ /* 0x002fc600078eb809 */
[----:B------:R2:W-:Y:S04]  /*0980*/  STS [UR59+0x34], R4 ;  /* 0x00003404ff007988 */ /* 0x0005e8000800083b */
[----:B------:R2:W-:Y:S02]  /*0990*/  STS [UR59+0x1c], R2 ;  /* 0x00001c02ff007988 */ /* 0x0005e4000800083b */
.L_x_21:
[----:B------:R-:W-:Y:S05]  /*09a0*/  BSYNC B1 ;  /* 0x0000000000017941 */ /* 0x000fea0003800000 */
.L_x_20:
[----:B------:R-:W-:Y:S04]  /*09b0*/  BSSY B2, `(.L_x_22) ;  /* 0x000001a000027945 */ /* 0x000fe80003800000 */
[----:B------:R-:W-:Y:S04]  /*09c0*/  BSSY B1, `(.L_x_23) ;  /* 0x0000015000017945 */ /* 0x000fe80003800000 */
[----:B------:R-:W-:Y:S05]  /*09d0*/  @P1 BRA `(.L_x_24) ;  /* 0x0000000000201947 */ /* 0x000fea0003800000 */
[----:B-1234-:R-:W1:Y:S02]  /*09e0*/  LDS R2, [UR59+0x34] ;  /* 0x0000343bff027984 */ /* 0x01ee640008000800 */
[----:B-1----:R-:W-:-:S05]  /*09f0*/  LOP3.LUT R2, R2, 0x38, RZ, 0xb8, !PT ;  /* 0x0000003802027812 */ /* 0x002fca00078eb8ff */
[----:B------:R1:W-:Y:S01]  /*0a00*/  STS [UR59+0x34], R2 ;  /* 0x00003402ff007988 */ /* 0x0003e2000800083b */
[----:B------:R-:W-:Y:S05]  /*0a10*/  @P1 BRA `(.L_x_25) ;  /* 0x0000000000201947 */ /* 0x000fea0003800000 */
[----:B-1----:R-:W1:Y:S01]  /*0a20*/  LDS R2, [UR59+0x8] ;  /* 0x0000083bff027984 */ /* 0x002e620008000800 */
[----:B------:R-:W-:-:S05]  /*0a30*/  IMAD.MOV.U32 R5, RZ, RZ, 0x780 ;  /* 0x00000780ff057424 */ /* 0x000fca00078e00ff */
[----:B-1----:R-:W-:-:S05]  /*0a40*/  LOP3.LUT R2, R2, 0x500, R5, 0xd8, !PT ;  /* 0x0000050002027812 */ /* 0x002fca00078ed805 */
[----:B------:R1:W-:Y:S02]  /*0a50*/  STS [UR59+0x8], R2 ;  /* 0x00000802ff007988 */ /* 0x0003e4000800083b */
.L_x_24:
[----:B------:R-:W-:Y:S05]  /*0a60*/  @P1 BRA `(.L_x_26) ;  /* 0x0000000000281947 */ /* 0x000fea0003800000 */
[----:B-1234-:R-:W1:Y:S02]  /*0a70*/  LDS R2, [UR59+0x8] ;  /* 0x0000083bff027984 */ /* 0x01ee640008000800 */
[----:B-1----:R-:W-:-:S05]  /*0a80*/  LOP3.LUT R2, R2, 0x1800, RZ, 0xb8, !PT ;  /* 0x0000180002027812 */ /* 0x002fca00078eb8ff */
[----:B------:R2:W-:Y:S02]  /*0a90*/  STS [UR59+0x8], R2 ;  /* 0x00000802ff007988 */ /* 0x0005e4000800083b */
.L_x_25:
[----:B------:R-:W-:Y:S05]  /*0aa0*/  @P1 BREAK B1 ;  /* 0x0000000000011942 */ /* 0x000fea0003800000 */
[----:B------:R-:W-:Y:S05]  /*0ab0*/  @P1 BRA `(.L_x_27) ;  /* 0x0000000000241947 */ /* 0x000fea0003800000 */
[----:B-12---:R-:W1:Y:S01]  /*0ac0*/  LDS R2, [UR59+0x8] ;  /* 0x0000083bff027984 */ /* 0x006e620008000800 */
[----:B------:R-:W-:-:S05]  /*0ad0*/  IMAD.MOV.U32 R5, RZ, RZ, 0x6000 ;  /* 0x00006000ff057424 */ /* 0x000fca00078e00ff */
[----:B-1----:R-:W-:-:S04]  /*0ae0*/  LOP3.LUT R2, R2, 0x6000, R5, 0xd8, !PT ;  /* 0x0000600002027812 */ /* 0x002fc800078ed805 */
[----:B------:R-:W-:-:S05]  /*0af0*/  LOP3.LUT R2, R2, 0x400000, RZ, 0xb8, !PT ;  /* 0x0040000002027812 */ /* 0x000fca00078eb8ff */
[----:B------:R1:W-:Y:S02]  /*0b00*/  STS [UR59+0x8], R2 ;  /* 0x00000802ff007988 */ /* 0x0003e4000800083b */
.L_x_26:
[----:B------:R-:W-:Y:S05]  /*0b10*/  BSYNC B1 ;  /* 0x0000000000017941 */ /* 0x000fea0003800000 */
.L_x_23:
[----:B-1234-:R-:W1:Y:S02]  /*0b20*/  @!P1 LDS R2, [UR59+0x8] ;  /* 0x0000083bff029984 */ /* 0x01ee640008000800 */
[----:B-1----:R-:W-:-:S05]  /*0b30*/  @!P1 LOP3.LUT R2, R2, 0x8000, RZ, 0xb8, !PT ;  /* 0x0000800002029812 */ /* 0x002fca00078eb8ff */
[----:B------:R3:W-:Y:S02]  /*0b40*/  @!P1 STS [UR59+0x8], R2 ;  /* 0x00000802ff009988 */ /* 0x0007e4000800083b */
.L_x_27:
[----:B------:R-:W-:Y:S05]  /*0b50*/  BSYNC B2 ;  /* 0x0000000000027941 */ /* 0x000fea0003800000 */
.L_x_22:
[----:B------:R-:W-:Y:S05]  /*0b60*/  WARPSYNC.ALL ;  /* 0x0000000000007948 */ /* 0x000fea0003800000 */
[----:B------:R-:W-:-:S04]  /*0b70*/  UIADD3 UR7, UR8, 0x80, URZ ;  /* 0x0000008008077890 */ /* 0x000fc8000fffe03f */
[----:B------:R-:W-:-:S04]  /*0b80*/  UIADD3 UR6, UP0, UR7, UR52, URZ ;  /* 0x0000003407067290 */ /* 0x000fc8000ff1e03f */
[----:B------:R-:W-:Y:S01]  /*0b90*/  ULEA.HI.X.SX32 UR7, UR7, UR53, 0x1, UP0 ;  /* 0x0000003507077291 */ /* 0x000fe200080f0e3f */
[----:B------:R-:W-:Y:S11]  /*0ba0*/  @P0 BRA `(.L_x_28) ;  /* 0x0000000000280947 */ /* 0x000ff60003800000 */
        /* <DEDUP_REMOVED lines=10> */
.L_x_28:
[----:B------:R-:W-:Y:S05]  /*0c50*/  @P0 BRA `(.L_x_29) ;  /* 0x00000000000c0947 */ /* 0x000fea0003800000 */
[----:B------:R0:W-:Y:S01]  /*0c60*/  UTMACMDFLUSH ;  /* 0x00000000000079b7 */ /* 0x0001e20000000000 */
[----:B------:R-:W-:Y:S05]  /*0c70*/  @P0 BRA `(.L_x_29) ;  /* 0x0000000000040947 */ /* 0x000fea0003800000 */
[----:B------:R-:W-:-:S04]  /*0c80*/  DEPBAR.LE SB0, 0x0 ;  /* 0x000080000000791a */ /* 0x000fc80000000000 */
.L_x_29:
        /* <DEDUP_REMOVED lines=8> */
[----:B----4-:R-:W2:Y:S01]  /*0d10*/  LDC.64 R8, c[0x0][0x220] ;  /* 0x00008800ff087b82 */ /* 0x010ea20000000a00 */
[----:B------:R-:W-:Y:S02]  /*0d20*/  IMAD.MOV.U32 R5, RZ, RZ, 0x70 ;  /* 0x00000070ff057424 */ /* 0x000fe400078e00ff */
[----:B--2---:R2:W-:Y:S03]  /*0d30*/  STS.64 [UR59], R8 ;  /* 0x00000008ff007988 */ /* 0x0045e60008000a3b */
[----:B-1----:R-:W-:-:S05]  /*0d40*/  LOP3.LUT R2, R2, 0x10, R5, 0xd8, !PT ;  /* 0x0000001002027812 */ /* 0x002fca00078ed805 */
[----:B------:R2:W-:Y:S02]  /*0d50*/  STS [UR59+0x8], R2 ;  /* 0x00000802ff007988 */ /* 0x0005e4000800083b */
.L_x_31:
[----:B----4-:R-:W-:Y:S05]  /*0d60*/  BSYNC B2 ;  /* 0x0000000000027941 */ /* 0x010fea0003800000 */
.L_x_30:
[----:B------:R-:W-:Y:S04]  /*0d70*/  BSSY B3, `(.L_x_32) ;  /* 0x0000011000037945 */ /* 0x000fe80003800000 */
[----:B------:R-:W-:Y:S04]  /*0d80*/  BSSY B2, `(.L_x_33) ;  /* 0x000000e000027945 */ /* 0x000fe80003800000 */
[----:B------:R-:W-:Y:S05]  /*0d90*/  @P1 BRA `(.L_x_34) ;  /* 0x0000000000241947 */ /* 0x000fea0003800000 */
[----:B-123--:R-:W1:Y:S01]  /*0da0*/  LDS R2, [UR59+0x34] ;  /* 0x0000343bff027984 */ /* 0x00ee620008000800 */
[----:B------:R-:W-:-:S05]  /*0db0*/  IMAD.MOV.U32 R5, RZ, RZ, 0x3f000000 ;  /* 0x3f000000ff057424 */ /* 0x000fca00078e00ff */
[----:B-1----:R-:W-:-:S05]  /*0dc0*/  LOP3.LUT R2, R2, 0xff000000, R5, 0xb8, !PT ;  /* 0xff00000002027812 */ /* 0x002fca00078eb805 */
[----:B------:R1:W-:Y:S01]  /*0dd0*/  STS [UR59+0x34], R2 ;  /* 0x00003402ff007988 */ /* 0x0003e2000800083b */
[----:B------:R-:W-:Y:S05]  /*0de0*/  @P1 BRA `(.L_x_35) ;  /* 0x00000000001c1947 */ /* 0x000fea0003800000 */
[----:B-1----:R-:W1:Y:S01]  /*0df0*/  LDS R2, [UR59+0x38] ;  /* 0x0000383bff027984 */ /* 0x002e620008000800 */
[----:B------:R-:W-:-:S05]  /*0e00*/  IMAD.MOV.U32 R5, RZ, RZ, 0xff ;  /* 0x000000ffff057424 */ /* 0x000fca00078e00ff */
[----:B-1----:R-:W-:-:S05]  /*0e10*/  LOP3.LUT R2, R2, 0xff, R5, 0xb8, !PT ;  /* 0x000000ff02027812 */ /* 0x002fca00078eb805 */
[----:B------:R4:W-:Y:S02]  /*0e20*/  STS [UR59+0x38], R2 ;  /* 0x00003802ff007988 */ /* 0x0009e4000800083b */
.L_x_34:
[----:B------:R-:W-:Y:S05]  /*0e30*/  @P1 BREAK B2 ;  /* 0x0000000000021942 */ /* 0x000fea0003800000 */
[----:B------:R-:W-:Y:S05]  /*0e40*/  @P1 BRA `(.L_x_36) ;  /* 0x00000000000c1947 */ /* 0x000fea0003800000 */
[----:B------:R1:W-:Y:S02]  /*0e50*/  STS [UR59+0x20], R7 ;  /* 0x00002007ff007988 */ /* 0x0003e4000800083b */
.L_x_35:
[----:B------:R-:W-:Y:S05]  /*0e60*/  BSYNC B2 ;  /* 0x0000000000027941 */ /* 0x000fea0003800000 */
.L_x_33:
[----:B------:R1:W-:Y:S02]  /*0e70*/  @!P1 STS [UR59+0x24], R6 ;  /* 0x00002406ff009988 */ /* 0x0003e4000800083b */
.L_x_36:
[----:B------:R-:W-:Y:S05]  /*0e80*/  BSYNC B3 ;  /* 0x0000000000037941 */ /* 0x000fea0003800000 */
.L_x_32:
[----:B------:R-:W-:Y:S05]  /*0e90*/  WARPSYNC.ALL ;  /* 0x0000000000007948 */ /* 0x000fea0003800000 */
[----:B------:R-:W-:Y:S04]  /*0ea0*/  BSSY B3, `(.L_x_37) ;  /* 0x000000e000037945 */ /* 0x000fe80003800000 */
[----:B------:R-:W-:Y:S05]  /*0eb0*/  @P1 BRA `(.L_x_38) ;  /* 0x0000000000301947 */ /* 0x000fea0003800000 */
[----:B------:R-:W5:Y:S01]  /*0ec0*/  LDS R4, [UR59+0x34] ;  /* 0x0000343bff047984 */ /* 0x000f620008000800 */
[----:B--2---:R-:W2:Y:S03]  /*0ed0*/  LDC.64 R8, c[0x0][0x248] ;  /* 0x00009200ff087b82 */ /* 0x004ea60000000a00 */
[----:B-1-34-:R-:W1:Y:S01]  /*0ee0*/  LDS R2, [UR59+0x1c] ;  /* 0x00001c3bff027984 */ /* 0x01ae620008000800 */
[C---:B--2---:R-:W-:Y:S01]  /*0ef0*/  SHF.L.U64.HI R6, R8.reuse, 0x1, R9 ;  /* 0x0000000108067819 */ /* 0x044fe20000010209 */
[----:B------:R-:W-:-:S03]  /*0f00*/  IMAD.SHL.U32 R5, R8, 0x2, RZ ;  /* 0x0000000208057824 */ /* 0x000fc600078e00ff */
[--C-:B------:R-:W-:Y:S02]  /*0f10*/  SHF.R.U32.HI R7, RZ, 0x4, R6.reuse ;  /* 0x00000004ff077819 */ /* 0x100fe40000011606 */
[----:B------:R-:W-:-:S05]  /*0f20*/  SHF.R.U64 R5, R5, 0x4, R6 ;  /* 0x0000000405057819 */ /* 0x000fca0000001206 */
[----:B------:R2:W-:Y:S01]  /*0f30*/  STS [UR59+0xc], R5 ;  /* 0x00000c05ff007988 */ /* 0x0005e2000800083b */
[----:B-----5:R-:W-:Y:S02]  /*0f40*/  LOP3.LUT R4, R4, 0x7, RZ, 0xb8, !PT ;  /* 0x0000000704047812 */ /* 0x020fe400078eb8ff */
[----:B-1----:R-:W-:-:S03]  /*0f50*/  LOP3.LUT R2, R2, 0xf, R7, 0xb8, !PT ;  /* 0x0000000f02027812 */ /* 0x002fc600078eb807 */
[----:B------:R2:W-:Y:S04]  /*0f60*/  STS [UR59+0x34], R4 ;  /* 0x00003404ff007988 */ /* 0x0005e8000800083b */
[----:B------:R2:W-:Y:S02]  /*0f70*/  STS [UR59+0x1c], R2 ;  /* 0x00001c02ff007988 */ /* 0x0005e4000800083b */
.L_x_38:
[----:B------:R-:W-:Y:S05]  /*0f80*/  BSYNC B3 ;  /* 0x0000000000037941 */ /* 0x000fea0003800000 */
.L_x_37:
        /* <DEDUP_REMOVED lines=11> */
.L_x_41:
[----:B------:R-:W-:Y:S05]  /*1040*/  @P1 BRA `(.L_x_43) ;  /* 0x0000000000281947 */ /* 0x000fea0003800000 */
[----:B-1234-:R-:W1:Y:S02]  /*1050*/  LDS R2, [UR59+0x8] ;  /* 0x0000083bff027984 */ /* 0x01ee640008000800 */
[----:B-1----:R-:W-:-:S05]  /*1060*/  LOP3.LUT R2, R2, 0x1800, RZ, 0xb8, !PT ;  /* 0x0000180002027812 */ /* 0x002fca00078eb8ff */
[----:B------:R2:W-:Y:S02]  /*1070*/  STS [UR59+0x8], R2 ;  /* 0x00000802ff007988 */ /* 0x0005e4000800083b */
.L_x_42:
[----:B------:R-:W-:Y:S05]  /*1080*/  @P1 BREAK B4 ;  /* 0x0000000000041942 */ /* 0x000fea0003800000 */
[----:B------:R-:W-:Y:S05]  /*1090*/  @P1 BRA `(.L_x_44) ;  /* 0x0000000000241947 */ /* 0x000fea0003800000 */
[----:B-12---:R-:W1:Y:S01]  /*10a0*/  LDS R2, [UR59+0x8] ;  /* 0x0000083bff027984 */ /* 0x006e620008000800 */
[----:B------:R-:W-:-:S05]  /*10b0*/  IMAD.MOV.U32 R5, RZ, RZ, 0x6000 ;  /* 0x00006000ff057424 */ /* 0x000fca00078e00ff */
[----:B-1----:R-:W-:-:S04]  /*10c0*/  LOP3.LUT R2, R2, 0x6000, R5, 0xd8, !PT ;  /* 0x0000600002027812 */ /* 0x002fc800078ed805 */
[----:B------:R-:W-:-:S05]  /*10d0*/  LOP3.LUT R2, R2, 0x400000, RZ, 0xb8, !PT ;  /* 0x0040000002027812 */ /* 0x000fca00078eb8ff */
[----:B------:R1:W-:Y:S02]  /*10e0*/  STS [UR59+0x8], R2 ;  /* 0x00000802ff007988 */ /* 0x0003e4000800083b */
.L_x_43:
[----:B------:R-:W-:Y:S05]  /*10f0*/  BSYNC B4 ;  /* 0x0000000000047941 */ /* 0x000fea0003800000 */
.L_x_40:
[----:B-1234-:R-:W1:Y:S02]  /*1100*/  @!P1 LDS R2, [UR59+0x8] ;  /* 0x0000083bff029984 */ /* 0x01ee640008000800 */
[----:B-1----:R-:W-:-:S05]  /*1110*/  @!P1 LOP3.LUT R2, R2, 0x8000, RZ, 0xb8, !PT ;  /* 0x0000800002029812 */ /* 0x002fca00078eb8ff */
[----:B------:R3:W-:Y:S02]  /*1120*/  @!P1 STS [UR59+0x8], R2 ;  /* 0x00000802ff009988 */ /* 0x0007e4000800083b */
.L_x_44:
[----:B------:R-:W-:Y:S05]  /*1130*/  BSYNC B3 ;  /* 0x0000000000037941 */ /* 0x000fea0003800000 */
.L_x_39:
[----:B------:R-:W-:Y:S05]  /*1140*/  WARPSYNC.ALL ;  /* 0x0000000000007948 */ /* 0x000fea0003800000 */
[----:B------:R4:W-:Y:S01]  /*1150*/  STL [R1+0x400], RZ ;  /* 0x000400ff01007387 */ /* 0x0009e20000100800 */
[----:B------:R-:W-:Y:S01]  /*1160*/  UIADD3 UR8, UR8, 0x100, URZ ;  /* 0x0000010008087890 */ /* 0x000fe2000fffe03f */
[----:B------:R-:W-:Y:S02]  /*1170*/  ISETP.GE.AND P2, PT, R13, 0x1, PT ;  /* 0x000000010d00780c */ /* 0x000fe40003f46270 */
[----:B------:R-:W-:Y:S01]  /*1180*/  SHF.R.U32.HI R6, RZ, 0x5, R245 ;  /* 0x00000005ff067819 */ /* 0x000fe200000116f5 */
[----:B------:R-:W-:-:S04]  /*1190*/  UIADD3 UR52, UP0, UR8, UR52, URZ ;  /* 0x0000003408347290 */ /* 0x000fc8000ff1e03f */
[----:B------:R-:W-:Y:S01]  /*11a0*/  ULEA.HI.X.SX32 UR53, UR8, UR53, 0x1, UP0 ;  /* 0x0000003508357291 */ /* 0x000fe200080f0e3f */
[----:B----4-:R-:W-:Y:S11]  /*11b0*/  @P0 BRA `(.L_x_45) ;  /* 0x0000000000280947 */ /* 0x010ff60003800000 */
        /* <DEDUP_REMOVED lines=10> */
.L_x_45:
[----:B------:R-:W-:Y:S05]  /*1260*/  @P0 BRA `(.L_x_46) ;  /* 0x00000000000c0947 */ /* 0x000fea0003800000 */
[----:B------:R0:W-:Y:S01]  /*1270*/  UTMACMDFLUSH ;  /* 0x00000000000079b7 */ /* 0x0001e20000000000 */
[----:B------:R-:W-:Y:S05]  /*1280*/  @P0 BRA `(.L_x_46) ;  /* 0x0000000000040947 */ /* 0x000fea0003800000 */
[----:B------:R-:W-:-:S04]  /*1290*/  DEPBAR.LE SB0, 0x0 ;  /* 0x000080000000791a */ /* 0x000fc80000000000 */
.L_x_46:
[----:B------:R1:W-:Y:S01]  /*12a0*/  STL [R1+0x404], RZ ;  /* 0x000404ff01007387 */ /* 0x0003e20000100800 */
[----:B------:R-:W-:Y:S05]  /*12b0*/  WARPSYNC.ALL ;  /* 0x0000000000007948 */ /* 0x000fea0003800000 */
[----:B------:R1:W-:Y:S01]  /*12c0*/  STL [R1+0x408], RZ ;  /* 0x000408ff01007387 */ /* 0x0003e20000100800 */
[----:B-----5:R-:W-:Y:S01]  /*12d0*/  VOTEU.ALL UP0, P1 ;  /* 0x00000000003f7886 */ /* 0x020fe20000800000 */
[----:B------:R-:W-:Y:S01]  /*12e0*/  UMOV UR8, 0x1 ;  /* 0x0000000100087882 */ /* 0x000fe20000000000 */
[----:B------:R-:W-:Y:S01]  /*12f0*/  VOTEU.ALL UP1, P1 ;  /* 0x00000000003f7886 */ /* 0x000fe20000820000 */
[----:B------:R1:W-:Y:S01]  /*1300*/  STL [R1+0x40c], RZ ;  /* 0x00040cff01007387 */ /* 0x0003e20000100800 */
[----:B------:R-:W-:Y:S01]  /*1310*/  R2UR UR57, R6 ;  /* 0x00000000063972ca */ /* 0x000fe200000e0000 */
[----:B------:R-:W-:-:S04]  /*1320*/  @!UP0 UIADD3 UR12, -UR8, 0x100000, URZ ;  /* 0x00100000080c8890 */ /* 0x000fc8000fffe13f */
[----:B------:R-:W-:Y:S02]  /*1330*/  @!UP0 USHF.L.U32 UR13, UR12, 0xb, URZ ;  /* 0x0000000b0c0d8899 */ /* 0x000fe4000800063f */
[----:B------:R-:W-:Y:S01]  /*1340*/  @!UP0 USHF.L.U32 UR12, UR12, 0x1, URZ ;  /* 0x000000010c0c8899 */ /* 0x000fe2000800063f */
[----:B------:R-:W-:Y:S01]  /*1350*/  CS2R R24, SRZ ;  /* 0x0000000000187805 */ /* 0x000fe2000001ff00 */
[----:B------:R1:W-:Y:S01]  /*1360*/  STL [R1+0x410], RZ ;  /* 0x000410ff01007387 */ /* 0x0003e20000100800 */
[----:B------:R-:W-:-:S04]  /*1370*/  @!UP0 UIADD3 UR8, -UR8, 0x100000, URZ ;  /* 0x0010000008088890 */ /* 0x000fc8000fffe13f */
[----:B------:R-:W-:Y:S02]  /*1380*/  @!UP0 USHF.L.U32 UR9, UR8, 0xb, URZ ;  /* 0x0000000b08098899 */ /* 0x000fe4000800063f */
[----:B------:R-:W-:Y:S01]  /*1390*/  @!UP0 USHF.L.U32 UR8, UR8, 0x1, URZ ;  /* 0x0000000108088899 */ /* 0x000fe2000800063f */
[----:B------:R-:W-:Y:S01]  /*13a0*/  CS2R R26, SRZ ;  /* 0x00000000001a7805 */ /* 0x000fe2000001ff00 */
[----:B------:R-:W-:Y:S01]  /*13b0*/  VOTEU.ALL UP0, P1 ;  /* 0x00000000003f7886 */ /* 0x000fe20000800000 */
[----:B------:R1:W-:Y:S01]  /*13c0*/  STL [R1+0x414], RZ ;  /* 0x000414ff01007387 */ /* 0x0003e20000100800 */
[----:B------:R-:W-:Y:S01]  /*13d0*/  USHF.L.U32 UR58, UR54, 0x8, URZ ;  /* 0x00000008363a7899 */ /* 0x000fe2000800063f */
[----:B------:R-:W-:Y:S01]  /*13e0*/  CS2R R28, SRZ ;  /* 0x00000000001c7805 */ /* 0x000fe2000001ff00 */
[----:B------:R-:W-:Y:S01]  /*13f0*/  USHF.L.U32 UR11, UR55, 0x8, URZ ;  /* 0x00000008370b7899 */ /* 0x000fe2000800063f */
[----:B------:R1:W-:Y:S01]  /*1400*/  STL [R1+0x418], RZ ;  /* 0x000418ff01007387 */ /* 0x0003e20000100800 */
[----:B------:R-:W-:-:S02]  /*1410*/  CS2R R30, SRZ ;  /* 0x00000000001e7805 */ /* 0x000fc4000001ff00 */
[----:B------:R-:W-:Y:S02]  /*1420*/  CS2R R32, SRZ ;  /* 0x0000000000207805 */ /* 0x000fe4000001ff00 */
[----:B------:R-:W-:Y:S01]  /*1430*/  CS2R R34, SRZ ;  /* 0x0000000000227805 */ /* 0x000fe2000001ff00 */
[----:B------:R1:W-:Y:S01]  /*1440*/  STL [R1+0x41c], RZ ;  /* 0x00041cff01007387 */ /* 0x0003e20000100800 */
[----:B------:R-:W-:Y:S02]  /*1450*/  CS2R R36, SRZ ;  /* 0x0000000000247805 */ /* 0x000fe4000001ff00 */
[----:B------:R-:W-:Y:S02]  /*1460*/  CS2R R38, SRZ ;  /* 0x0000000000267805 */ /* 0x000fe4000001ff00 */
[----:B------:R-:W-:Y:S01]  /*1470*/  CS2R R40, SRZ ;  /* 0x0000000000287805 */ /* 0x000fe2000001ff00 */
        /* <DEDUP_REMOVED lines=73> */
[----:B------:R-:W-:-:S03]  /*1910*/  CS2R R150, SRZ ;  /* 0x0000000000967805 */ /* 0x000fc6000001ff00 */
[----:B------:R1:W-:Y:S04]  /*1920*/  STL [R1+0x46c], RZ ;  /* 0x00046cff01007387 */ /* 0x0003e80000100800 */
        /* <DEDUP_REMOVED lines=228> */
[----:B------:R1:W-:Y:S04]  /*2770*/  STL [R1], RZ ;  /* 0x000000ff01007387 */ /* 0x0003e80000100800 */
        /* <DEDUP_REMOVED lines=94> */
[----:B------:R1:W-:Y:S01]  /*2d60*/  STL [R1+0x17c], RZ ;  /* 0x00017cff01007387 */ /* 0x0003e20000100800 */
[----:B------:R-:W-:Y:S06]  /*2d70*/  BAR.SYNC.DEFER_BLOCKING 0x0 ;  /* 0x0000000000007b1d */ /* 0x000fec0000010000 */
[----:B------:R1:W-:Y:S04]  /*2d80*/  STL [R1+0x180], RZ ;  /* 0x000180ff01007387 */ /* 0x0003e80000100800 */
[----:B------:R1:W-:Y:S04]  /*2d90*/  STL [R1+0x184], RZ ;  /* 0x000184ff01007387 */ /* 0x0003e80000100800 */
[----:B------:R1:W-:Y:S04]  /*2da0*/  STL [R1+0x188], RZ ;  /* 0x000188ff01007387 */ /* 0x0003e80000100800 */
[----:B------:R1:W-:Y:S04]  /*2db0*/  STL [R1+0x18c], RZ ;  /* 0x00018cff01007387 */ /* 0x0003e80000100800 */
[----:B------:R1:W-:Y:S04]  /*2dc0*/  STL [R1+0x190], RZ ;  /* 0x000190ff01007387 */ /* 0x0003e80000100800 */
[----:B------:R-:W2:Y:S02]  /*2dd0*/  FENCE.VIEW.ASYNC.S ;  /* 0x00000000000073c6 */ /* 0x000ea40000000000 */
[----:B--2---:R1:W2:Y:S02]  /*2de0*/  @!UP0 SYNCS.EXCH.64 URZ, [UR59+0x40000], UR12 ;  /* 0x0400000c3b3f85b2 */ /* 0x0042a40008000100 */
        /* <DEDUP_REMOVED lines=20> */
[----:B--2---:R-:W-:Y:S06]  /*2f30*/  BAR.SYNC.DEFER_BLOCKING 0x0 ;  /* 0x0000000000007b1d */ /* 0x004fec0000010000 */
[----:B------:R1:W-:Y:S04]  /*2f40*/  STL [R1+0x1e4], RZ ;  /* 0x0001e4ff01007387 */ /* 0x0003e80000100800 */
[----:B------:R1:W-:Y:S04]  /*2f50*/  STL [R1+0x1e8], RZ ;  /* 0x0001e8ff01007387 */ /* 0x0003e80000100800 */
[----:B------:R1:W-:Y:S04]  /*2f60*/  STL [R1+0x1ec], RZ ;  /* 0x0001ecff01007387 */ /* 0x0003e80000100800 */
[----:B------:R1:W-:Y:S04]  /*2f70*/  STL [R1+0x1f0], RZ ;  /* 0x0001f0ff01007387 */ /* 0x0003e80000100800 */
[----:B------:R1:W-:Y:S01]  /*2f80*/  STL [R1+0x1f4], RZ ;  /* 0x0001f4ff01007387 */ /* 0x0003e20000100800 */
[----:B------:R1:W2:Y:S03]  /*2f90*/  @!UP1 SYNCS.EXCH.64 URZ, [UR59+0x40008], UR8 ;  /* 0x040008083b3f95b2 */ /* 0x0002a60008000100 */
[----:B------:R1:W-:Y:S04]  /*2fa0*/  STL [R1+0x1f8], RZ ;  /* 0x0001f8ff01007387 */ /* 0x0003e80000100800 */
[----:B------:R1:W-:Y:S01]  /*2fb0*/  STL [R1+0x1fc], RZ ;  /* 0x0001fcff01007387 */ /* 0x0003e20000100800 */
[----:B------:R-:W-:Y:S05]  /*2fc0*/  @!P2 BRA `(.L_x_47) ;  /* 0x0000004800e8a947 */ /* 0x000fea0003800000 */
[----:B------:R1:W-:Y:S01]  /*2fd0*/  STL [R1+0x400], RZ ;  /* 0x000400ff01007387 */ /* 0x0003e20000100800 */
[----:B------:R-:W-:Y:S02]  /*2fe0*/  CS2R R24, SRZ ;  /* 0x0000000000187805 */ /* 0x000fe4000001ff00 */
        /* <DEDUP_REMOVED lines=83> */
[----:B------:R-:W-:Y:S01]  /*3520*/  CS2R R150, SRZ ;  /* 0x0000000000967805 */ /* 0x000fe2000001ff00 */
[----:B------:R-:W-:Y:S01]  /*3530*/  UMOV UR56, URZ ;  /* 0x0000003f00387c82 */ /* 0x000fe20008000000 */
[----:B------:R-:W-:Y:S01]  /*3540*/  UMOV UR15, URZ ;  /* 0x0000003f000f7c82 */ /* 0x000fe20008000000 */
        /* <DEDUP_REMOVED lines=361> */
[----:B------:R1:W-:Y:S02]  /*4be0*/  STL [R1+0x1fc], RZ ;  /* 0x0001fcff01007387 */ /* 0x0003e40000100800 */
.L_x_49:
[----:B--2---:R-:W-:Y:S01]  /*4bf0*/  BAR.SYNC.DEFER_BLOCKING 0x0 ;  /* 0x0000000000007b1d */ /* 0x004fe20000010000 */
[----:B------:R-:W-:Y:S01]  /*4c00*/  ULEA UR20, UR56, UR59, 0x3 ;  /* 0x0000003b38147291 */ /* 0x000fe2000f8e183f */
[----:B-1-3--:R-:W-:Y:S01]  /*4c10*/  @!P1 IMAD.MOV.U32 R2, RZ, RZ, 0x20000 ;  /* 0x00020000ff029424 */ /* 0x00afe200078e00ff */
[----:B------:R-:W-:Y:S01]  /*4c20*/  ELECT P0, URZ, PT ;  /* 0x00000000003f782f */ /* 0x000fe20003800000 */
[----:B------:R-:W-:-:S03]  /*4c30*/  ULEA UR18, UR56, UR59, 0x10 ;  /* 0x0000003b38127291 */ /* 0x000fc6000f8e803f */
[----:B------:R-:W-:Y:S01]  /*4c40*/  ISETP.LT.U32.AND P0, PT, R3, 0x40, P0 ;  /* 0x000000400300780c */ /* 0x000fe20000701070 */
[----:B------:R-:W-:Y:S02]  /*4c50*/  ULOP3.LUT UR10, UR57, 0x1, URZ, 0xc0, !UPT ;  /* 0x00000001390a7892 */ /* 0x000fe4000f8ec03f */
[----:B------:R-:W-:Y:S02]  /*4c60*/  UIADD3 UR9, UR20, 0x40000, URZ ;  /* 0x0004000014097890 */ /* 0x000fe4000fffe03f */
[----:B------:R-:W-:Y:S02]  /*4c70*/  ULEA UR8, UR10, UR18, 0xf ;  /* 0x000000120a087291 */ /* 0x000fe4000f8e783f */
[----:B------:R-:W-:Y:S02]  /*4c80*/  ULEA UR10, UR10, UR15, 0x6 ;  /* 0x0000000f0a0a7291 */ /* 0x000fe4000f8e303f */
[----:B------:R-:W-:Y:S02]  /*4c90*/  ULOP3.LUT UR12, UR57, 0x3, URZ, 0xc0, !UPT ;  /* 0x00000003390c7892 */ /* 0x000fe4000f8ec03f */
[----:B------:R-:W-:-:S02]  /*4ca0*/  UIADD3 UR19, UR18, 0x20000, URZ ;  /* 0x0002000012137890 */ /* 0x000fc4000fffe03f */
[----:B------:R-:W-:Y:S01]  /*4cb0*/  VOTEU.ANY UP0, P0 ;  /* 0x00000000003f7886 */ /* 0x000fe20000000100 */
[----:B------:R-:W-:Y:S01]  /*4cc0*/  VOTEU.ANY UP1, P0 ;  /* 0x00000000003f7886 */ /* 0x000fe20000020100 */
[----:B------:R-:W-:Y:S01]  /*4cd0*/  ULEA UR14, UR12, UR58, 0x6 ;  /* 0x0000003a0c0e7291 */ /* 0x000fe2000f8e303f */
[----:B------:R1:W-:Y:S01]  /*4ce0*/  @!P1 SYNCS.ARRIVE.TRANS64 RZ, [UR20+0x40000], R2 ;  /* 0x04000002ffff99a7 */ /* 0x0003e20008000014 */
[----:B------:R2:W-:Y:S06]  /*4cf0*/  MEMBAR.ALL.CTA ;  /* 0x0000000000007992 */ /* 0x0005ec0000008000 */
[----:B--2---:R-:W2:Y:S01]  /*4d00*/  FENCE.VIEW.ASYNC.S ;  /* 0x00000000000073c6 */ /* 0x004ea20000000000 */
[----:B------:R-:W-:Y:S01]  /*4d10*/  @UP0 UMOV UR16, UR4 ;  /* 0x0000000400100c82 */ /* 0x000fe20008000000 */
[----:B------:R-:W-:Y:S01]  /*4d20*/  @UP0 UMOV UR17, UR5 ;  /* 0x0000000500110c82 */ /* 0x000fe20008000000 */
[----:B------:R-:W-:Y:S01]  /*4d30*/  ULEA UR12, UR12, UR19, 0xe ;  /* 0x000000130c0c7291 */ /* 0x000fe2000f8e703f */
[----:B------:R-:W-:Y:S01]  /*4d40*/  UMOV UR13, UR9 ;  /* 0x00000009000d7c82 */ /* 0x000fe20008000000 */
[----:B------:R-:W-:Y:S01]  /*4d50*/  USHF.R.U32.HI UR19, URZ, 0x4, UR19 ;  /* 0x000000043f137899 */ /* 0x000fe20008011613 */
[----:B-1----:R-:W-:Y:S01]  /*4d60*/  SHF.L.U32 R2, R0, 0x1f, RZ ;  /* 0x0000001f00027819 */ /* 0x002fe200000006ff */
[----:B------:R-:W-:-:S02]  /*4d70*/  USHF.R.U32.HI UR40, URZ, 0x4, UR18 ;  /* 0x000000043f287899 */ /* 0x000fc40008011612 */
[----:B------:R-:W-:Y:S02]  /*4d80*/  USGXT.U32 UR18, UR19, 0xe ;  /* 0x0000000e1312789a */ /* 0x000fe40008000000 */
[----:B------:R-:W-:Y:S02]  /*4d90*/  USGXT.U32 UR40, UR40, 0xe ;  /* 0x0000000e2828789a */ /* 0x000fe40008000000 */
[----:B------:R-:W-:Y:S01]  /*4da0*/  ULOP3.LUT UR42, UR18, 0x4000000, URZ, 0xfc, !UPT ;  /* 0x04000000122a7892 */ /* 0x000fe2000f8efc3f */
[----:B--2---:R-:W-:Y:S06]  /*4db0*/  BAR.SYNC.DEFER_BLOCKING 0x0 ;  /* 0x0000000000007b1d */ /* 0x004fec0000010000 */
[----:B------:R1:W-:Y:S02]  /*4dc0*/  @UP1 UTMALDG.2D [UR8], [UR16] ;  /* 0x00000008100015b4 */ /* 0x0003e40008008000 */
[----:B------:R-:W-:Y:S06]  /*4dd0*/  BAR.SYNC.DEFER_BLOCKING 0x0 ;  /* 0x0000000000007b1d */ /* 0x000fec0000010000 */
[----:B------:R1:W-:Y:S02]  /*4de0*/  UTMALDG.2D [UR12], [UR6] ;  /* 0x0000000c060075b4 */ /* 0x0003e40008008000 */
[----:B------:R-:W-:Y:S06]  /*4df0*/  BAR.SYNC.DEFER_BLOCKING 0x0 ;  /* 0x0000000000007b1d */ /* 0x000fec0000010000 */
[----:B------:R-:W2:Y:S02]  /*4e00*/  SYNCS.PHASECHK.TRANS64.TRYWAIT P0, [UR20+0x40000], R2 ;  /* 0x04000002ff0075a7 */ /* 0x000ea40008000154 */
[----:B-12--5:R-:W-:Y:S05]  /*4e10*/  @!P0 BRA `(.L_x_48) ;  /* 0x0000006c00f88947 */ /* 0x026fea0003800000 */
.L_x_50:
[----:B------:R-:W-:Y:S01]  /*4e20*/  STL [R1+0x6d0], R245 ;  /* 0x0006d0f501007387 */ /* 0x000fe20000100800 */
[----:B------:R-:W-:Y:S01]  /*4e30*/  UMOV UR41, 0x40000040 ;  /* 0x4000004000297882 */ /* 0x000fe20000000000 */
[----:B------:R-:W-:Y:S01]  /*4e40*/  UMOV UR43, 0x40000040 ;  /* 0x40000040002b7882 */ /* 0x000fe20000000000 */
[----:B------:R-:W-:Y:S01]  /*4e50*/  UIADD3 UR44, UP0, UR40, 0x2, URZ ;  /* 0x00000002282c7890 */ /* 0x000fe2000ff1e03f */
[----:B------:R-:W-:Y:S01]  /*4e60*/  STL.64 [R1+0x6c8], R150 ;  /* 0x0006c89601007387 */ /* 0x000fe20000100a00 */
[----:B------:R-:W-:Y:S01]  /*4e70*/  UIADD3 UR46, UP1, UR18, 0x4000080, URZ ;  /* 0x04000080122e7890 */ /* 0x000fe2000ff3e03f */
[----:B------:R-:W1:Y:S02]  /*4e80*/  LDC R2, c[0x0][0x230] ;  /* 0x00008c00ff027b82 */ /* 0x000e640000000800 */
[----:B------:R-:W-:Y:S04]  /*4e90*/  STL.64 [R1+0x6c0], R148 ;  /* 0x0006c09401007387 */ /* 0x000fe80000100a00 */
        /* <DEDUP_REMOVED lines=11> */
[----:B------:R2:W-:Y:S04]  /*4f50*/  STL.64 [R1+0x660], R124 ;  /* 0x0006607c01007387 */ /* 0x0005e80000100a00 */
[----:B--2---:R-:W2:Y:S04]  /*4f60*/  LDL.LU.64 R124, [R1+0x400] ;  /* 0x00040000017c7983 */ /* 0x004ea80000300a00 */
[----:B------:R-:W2:Y:S04]  /*4f70*/  LDL.LU.64 R126, [R1+0x408] ;  /* 0x00040800017e7983 */ /* 0x000ea80000300a00 */
        /* <DEDUP_REMOVED lines=61> */
[----:B------:R-:W2:Y:S01]  /*5350*/  LDL.LU.64 R250, [R1+0x5f8] ;  /* 0x0005f80001fa7983 */ /* 0x000ea20000300a00 */
[----:B------:R-:W-:Y:S01]  /*5360*/  UMOV UR8, URZ ;  /* 0x0000003f00087c82 */ /* 0x000fe20008000000 */
[----:B------:R-:W-:Y:S01]  /*5370*/  UMOV UR9, URZ ;  /* 0x0000003f00097c82 */ /* 0x000fe20008000000 */
[----:B------:R-:W-:-:S02]  /*5380*/  UIADD3.X UR45, UR8, 0x40000040, URZ, UP0, !UPT ;  /* 0x40000040082d7890 */ /* 0x000fc400087fe43f */
[----:B------:R-:W-:Y:S02]  /*5390*/  UIADD3.X UR47, UR9, 0x40000040, URZ, UP1, !UPT ;  /* 0x40000040092f7890 */ /* 0x000fe40008ffe43f */
[----:B------:R-:W-:Y:S02]  /*53a0*/  UIADD3.64 UR36, UR44, 0x2, URZ ;  /* 0x000000022c247897 */ /* 0x000fe4000fffe03f */
[----:B------:R-:W-:Y:S02]  /*53b0*/  UIADD3.64 UR38, UR46, 0x80, URZ ;  /* 0x000000802e267897 */ /* 0x000fe4000fffe03f */
[----:B------:R-:W-:Y:S02]  /*53c0*/  UIADD3.64 UR32, UR44, 0x4, URZ ;  /* 0x000000042c207897 */ /* 0x000fe4000fffe03f */
[----:B------:R-:W-:Y:S02]  /*53d0*/  UIADD3.64 UR34, UR46, 0x100, URZ ;  /* 0x000001002e227897 */ /* 0x000fe4000fffe03f */
[----:B------:R-:W-:-:S02]  /*53e0*/  UIADD3.64 UR28, UR44, 0x7fe, URZ ;  /* 0x000007fe2c1c7897 */ /* 0x000fc4000fffe03f */
[----:B------:R-:W-:Y:S02]  /*53f0*/  UIADD3.64 UR30, UR46, 0x180, URZ ;  /* 0x000001802e1e7897 */ /* 0x000fe4000fffe03f */
[----:B------:R-:W-:Y:S02]  /*5400*/  UIADD3.64 UR24, UR44, 0x800, URZ ;  /* 0x000008002c187897 */ /* 0x000fe4000fffe03f */
[----:B------:R-:W-:Y:S02]  /*5410*/  UIADD3.64 UR26, UR46, 0x200, URZ ;  /* 0x000002002e1a7897 */ /* 0x000fe4000fffe03f */
[----:B------:R-:W-:Y:S02]  /*5420*/  UIADD3.64 UR20, UR44, 0x802, URZ ;  /* 0x000008022c147897 */ /* 0x000fe4000fffe03f */
[----:B------:R-:W-:Y:S02]  /*5430*/  UIADD3.64 UR22, UR46, 0x280, URZ ;  /* 0x000002802e167897 */ /* 0x000fe4000fffe03f */
[----:B------:R-:W-:-:S02]  /*5440*/  UIADD3.64 UR16, UR44, 0x804, URZ ;  /* 0x000008042c107897 */ /* 0x000fc4000fffe03f */
[----:B------:R-:W-:Y:S01]  /*5450*/  UIADD3.64 UR18, UR46, 0x300, URZ ;  /* 0x000003002e127897 */ /* 0x000fe2000fffe03f */
[----:B--2---:R-:W-:-:S06]  /*5460*/  WARPGROUP.ARRIVE ;  /* 0x00000000000079c5 */ /* 0x004fcc0000000000 */
[----:B------:R-:W-:Y:S03]  /*5470*/  HGMMA.64x256x16.F32.BF16 R124, gdesc[UR40].tnspB, R124, gsb0 ;  /* 0x43e00000287c79f0 */ /* 0x000fe6000800187c */
[----:B------:R-:W-:Y:S02]  /*5480*/  WARPGROUP.DEPBAR.LE gsb0, 0x0 ;  /* 0x00008000000079c5 */ /* 0x000fe40000010000 */
[----:B------:R-:W-:-:S15]  /*5490*/  WARPGROUP.ARRIVE ;  /* 0x00000000000079c5 */ /* 0x000fde0000000000 */
[----:B------:R-:W-:-:S08]  /*54a0*/  NOP ;  /* 0x0000000000007918 */ /* 0x000fd00000000000 */
        /* <DEDUP_REMOVED lines=26> */
[----:B------:R2:W-:Y:S04]  /*5650*/  STL.64 [R1+0x400], R124 ;  /* 0x0004007c01007387 */ /* 0x0005e80000100a00 */
        /* <DEDUP_REMOVED lines=63> */
[----:B--2---:R-:W2:Y:S04]  /*5a50*/  LDL.LU.64 R124, [R1] ;  /* 0x00000000017c7983 */ /* 0x004ea80000300a00 */
[----:B---3--:R-:W3:Y:S04]  /*5a60*/  LDL.LU.64 R126, [R1+0x8] ;  /* 0x00000800017e7983 */ /* 0x008ee80000300a00 */
[----:B----4-:R-:W4:Y:S04]  /*5a70*/  LDL.LU.64 R128, [R1+0x10] ;  /* 0x0000100001807983 */ /* 0x010f280000300a00 */
[----:B-1----:R-:W2:Y:S04]  /*5a80*/  LDL.LU.64 R130, [R1+0x18] ;  /* 0x0000180001827983 */ /* 0x002ea80000300a00 */
[----:B------:R-:W3:Y:S04]  /*5a90*/  LDL.LU.64 R132, [R1+0x20] ;  /* 0x0000200001847983 */ /* 0x000ee80000300a00 */
[----:B------:R-:W4:Y:S04]  /*5aa0*/  LDL.LU.64 R134, [R1+0x28] ;  /* 0x0000280001867983 */ /* 0x000f280000300a00 */
[----:B------:R-:W2:Y:S04]  /*5ab0*/  LDL.LU.64 R136, [R1+0x30] ;  /* 0x0000300001887983 */ /* 0x000ea80000300a00 */
[----:B------:R-:W3:Y:S04]  /*5ac0*/  LDL.LU.64 R138, [R1+0x38] ;  /* 0x00003800018a7983 */ /* 0x000ee80000300a00 */
[----:B------:R-:W4:Y:S04]  /*5ad0*/  LDL.LU.64 R140, [R1+0x40] ;  /* 0x00004000018c7983 */ /* 0x000f280000300a00 */
[----:B------:R-:W2:Y:S04]  /*5ae0*/  LDL.LU.64 R142, [R1+0x48] ;  /* 0x00004800018e7983 */ /* 0x000ea80000300a00 */
[----:B------:R-:W3:Y:S04]  /*5af0*/  LDL.LU.64 R144, [R1+0x50] ;  /* 0x0000500001907983 */ /* 0x000ee80000300a00 */
[----:B------:R-:W4:Y:S04]  /*5b00*/  LDL.LU.64 R146, [R1+0x58] ;  /* 0x0000580001927983 */ /* 0x000f280000300a00 */
[----:B------:R-:W2:Y:S04]  /*5b10*/  LDL.LU.64 R148, [R1+0x60] ;  /* 0x0000600001947983 */ /* 0x000ea80000300a00 */
[----:B------:R-:W3:Y:S04]  /*5b20*/  LDL.LU.64 R150, [R1+0x68] ;  /* 0x0000680001967983 */ /* 0x000ee80000300a00 */
[----:B---3--:R-:W-:Y:S04]  /*5b30*/  STL.64 [R1+0x8d0], R150 ;  /* 0x0008d09601007387 */ /* 0x008fe80000100a00 */
[----:B--2---:R-:W-:Y:S04]  /*5b40*/  STL.64 [R1+0x8c8], R148 ;  /* 0x0008c89401007387 */ /* 0x004fe80000100a00 */
[----:B----4-:R-:W-:Y:S04]  /*5b50*/  STL.64 [R1+0x8c0], R146 ;  /* 0x0008c09201007387 */ /* 0x010fe80000100a00 */
        /* <DEDUP_REMOVED lines=61> */
[----:B-1----:R-:W2:Y:S04]  /*5f30*/  LDL.LU.64 R24, [R1+0x200] ;  /* 0x0002000001187983 */ /* 0x002ea80000300a00 */
        /* <DEDUP_REMOVED lines=63> */
[----:B------:R-:W-:-:S02]  /*6330*/  UIADD3.64 UR40, UR44, 0x1fe, URZ ;  /* 0x000001fe2c287897 */ /* 0x000fc4000fffe03f */
[----:B------:R-:W-:Y:S01]  /*6340*/  UIADD3.64 UR48, UR44, 0x200, URZ ;  /* 0x000002002c307897 */ /* 0x000fe2000fffe03f */
[----:B------:R-:W3:Y:S01]  /*6350*/  LDL.LU.64 R152, [R1+0x70] ;  /* 0x0000700001987983 */ /* 0x000ee20000300a00 */
[----:B------:R-:W-:Y:S01]  /*6360*/  UMOV UR50, UR46 ;  /* 0x0000002e00327c82 */ /* 0x000fe20008000000 */
[----:B------:R-:W-:Y:S01]  /*6370*/  UMOV UR51, UR47 ;  /* 0x0000002f00337c82 */ /* 0x000fe20008000000 */
[----:B------:R-:W-:Y:S01]  /*6380*/  UIADD3.64 UR36, UR44, 0x202, URZ ;  /* 0x000002022c247897 */ /* 0x000fe2000fffe03f */
[----:B------:R-:W3:Y:S01]  /*6390*/  LDL.LU.64 R154, [R1+0x78] ;  /* 0x00007800019a7983 */ /* 0x000ee20000300a00 */
[----:B------:R-:W-:Y:S02]  /*63a0*/  UIADD3.64 UR32, UR44, 0x204, URZ ;  /* 0x000002042c207897 */ /* 0x000fe4000fffe03f */
[----:B------:R-:W-:Y:S01]  /*63b0*/  UIADD3.64 UR28, UR44, 0x9fe, URZ ;  /* 0x000009fe2c1c7897 */ /* 0x000fe2000fffe03f */
[----:B------:R-:W3:Y:S01]  /*63c0*/  LDL.LU.64 R156, [R1+0x80] ;  /* 0x00008000019c7983 */ /* 0x000ee20000300a00 */
[----:B------:R-:W-:-:S02]  /*63d0*/  UIADD3.64 UR24, UR44, 0xa00, URZ ;  /* 0x00000a002c187897 */ /* 0x000fc4000fffe03f */
[----:B------:R-:W-:Y:S01]  /*63e0*/  UIADD3.64 UR20, UR44, 0xa02, URZ ;  /* 0x00000a022c147897 */ /* 0x000fe2000fffe03f */
[----:B------:R-:W3:Y:S01]  /*63f0*/  LDL.LU.64 R158, [R1+0x88] ;  /* 0x00008800019e7983 */ /* 0x000ee20000300a00 */
[----:B------:R-:W-:-:S03]  /*6400*/  UIADD3.64 UR16, UR44, 0xa04, URZ ;  /* 0x00000a042c107897 */ /* 0x000fc6000fffe03f */
[----:B------:R-:W3:Y:S04]  /*6410*/  LDL.LU.64 R160, [R1+0x90] ;  /* 0x0000900001a07983 */ /* 0x000ee80000300a00 */
        /* <DEDUP_REMOVED lines=44> */
[----:B------:R-:W3:Y:S01]  /*66e0*/  LDL.LU.64 R250, [R1+0x1f8] ;  /* 0x0001f80001fa7983 */ /* 0x000ee20000300a00 */
        /* <DEDUP_REMOVED lines=95> */
[----:B-1----:R-:W3:Y:S04]  /*6ce0*/  LDL.LU.64 R150, [R1+0x8d0] ;  /* 0x0008d00001967983 */ /* 0x002ee80000300a00 */
        /* <DEDUP_REMOVED lines=13> */
[----:B------:R-:W-:-:S02]  /*6dc0*/  UIADD3.64 UR40, UR44, 0x3fe, URZ ;  /* 0x000003fe2c287897 */ /* 0x000fc4000fffe03f */
[----:B------:R-:W-:Y:S01]  /*6dd0*/  UIADD3.64 UR48, UR44, 0x400, URZ ;  /* 0x000004002c307897 */ /* 0x000fe2000fffe03f */
[----:B------:R-:W2:Y:S01]  /*6de0*/  LDL.LU.64 R122, [R1+0x860] ;  /* 0x00086000017a7983 */ /* 0x000ea20000300a00 */
[----:B------:R-:W-:Y:S01]  /*6df0*/  UMOV UR50, UR46 ;  /* 0x0000002e00327c82 */ /* 0x000fe20008000000 */
[----:B------:R-:W-:Y:S01]  /*6e00*/  UMOV UR51, UR47 ;  /* 0x0000002f00337c82 */ /* 0x000fe20008000000 */
[----:B------:R-:W-:Y:S01]  /*6e10*/  UIADD3.64 UR36, UR44, 0x402, URZ ;  /* 0x000004022c247897 */ /* 0x000fe2000fffe03f */
[----:B------:R-:W2:Y:S01]  /*6e20*/  LDL.LU.64 R120, [R1+0x858] ;  /* 0x0008580001787983 */ /* 0x000ea20000300a00 */
[----:B------:R-:W-:Y:S02]  /*6e30*/  UIADD3.64 UR32, UR44, 0x404, URZ ;  /* 0x000004042c207897 */ /* 0x000fe4000fffe03f */
[----:B------:R-:W-:Y:S01]  /*6e40*/  UIADD3.64 UR28, UR44, 0xbfe, URZ ;  /* 0x00000bfe2c1c7897 */ /* 0x000fe2000fffe03f */
[----:B------:R-:W2:Y:S01]  /*6e50*/  LDL.LU.64 R118, [R1+0x850] ;  /* 0x0008500001767983 */ /* 0x000ea20000300a00 */
[----:B------:R-:W-:-:S02]  /*6e60*/  UIADD3.64 UR24, UR44, 0xc00, URZ ;  /* 0x00000c002c187897 */ /* 0x000fc4000fffe03f */
[----:B------:R-:W-:Y:S01]  /*6e70*/  UIADD3.64 UR20, UR44, 0xc02, URZ ;  /* 0x00000c022c147897 */ /* 0x000fe2000fffe03f */
[----:B------:R-:W2:Y:S01]  /*6e80*/  LDL.LU.64 R116, [R1+0x848] ;  /* 0x0008480001747983 */ /* 0x000ea20000300a00 */
[----:B------:R-:W-:-:S03]  /*6e90*/  UIADD3.64 UR16, UR44, 0xc04, URZ ;  /* 0x00000c042c107897 */ /* 0x000fc6000fffe03f */
        /* <DEDUP_REMOVED lines=46> */
[----:B---3--:R-:W-:-:S06]  /*7180*/  WARPGROUP.ARRIVE ;  /* 0x00000000000079c5 */ /* 0x008fcc0000000000 */
        /* <DEDUP_REMOVED lines=30> */
[----:B------:R-:W-:Y:S04]  /*7370*/  STL.64 [R1], R124 ;  /* 0x0000007c01007387 */ /* 0x000fe80000100a00 */
        /* <DEDUP_REMOVED lines=60> */
[----:B------:R3:W-:Y:S04]  /*7740*/  STL.64 [R1+0x1e8], R246 ;  /* 0x0001e8f601007387 */ /* 0x0007e80000100a00 */
[----:B------:R3:W-:Y:S04]  /*7750*/  STL.64 [R1+0x1f0], R248 ;  /* 0x0001f0f801007387 */ /* 0x0007e80000100a00 */
[----:B------:R3:W-:Y:S04]  /*7760*/  STL.64 [R1+0x1f8], R250 ;  /* 0x0001f8fa01007387 */ /* 0x0007e80000100a00 */
[----:B-1----:R3:W5:Y:S04]  /*7770*/  LDL.LU R245, [R1+0x6d0] ;  /* 0x0006d00001f57983 */ /* 0x0027680000300800 */
        /* <DEDUP_REMOVED lines=15> */
[----:B------:R-:W-:Y:S02]  /*7870*/  UIADD3.64 UR36, UR44, 0x602, URZ ;  /* 0x000006022c247897 */ /* 0x000fe4000fffe03f */
[----:B------:R-:W-:Y:S02]  /*7880*/  UIADD3.64 UR32, UR44, 0x604, URZ ;  /* 0x000006042c207897 */ /* 0x000fe4000fffe03f */
[----:B------:R-:W-:Y:S02]  /*7890*/  UIADD3.64 UR28, UR44, 0xdfe, URZ ;  /* 0x00000dfe2c1c7897 */ /* 0x000fe4000fffe03f */
[----:B------:R-:W-:Y:S02]  /*78a0*/  UIADD3.64 UR24, UR44, 0xe00, URZ ;  /* 0x00000e002c187897 */ /* 0x000fe4000fffe03f */
[----:B------:R-:W-:Y:S02]  /*78b0*/  UIADD3.64 UR20, UR44, 0xe02, URZ ;  /* 0x00000e022c147897 */ /* 0x000fe4000fffe03f */
[----:B------:R-:W-:-:S02]  /*78c0*/  UIADD3.64 UR16, UR44, 0xe04, URZ ;  /* 0x00000e042c107897 */ /* 0x000fc4000fffe03f */
[----:B------:R-:W-:Y:S02]  /*78d0*/  UIADD3 UR15, UR15, 0x80, URZ ;  /* 0x000000800f0f7890 */ /* 0x000fe4000fffe03f */
[----:B------:R-:W-:-:S04]  /*78e0*/  UIADD3 UR56, UR56, 0x1, URZ ;  /* 0x0000000138387890 */ /* 0x000fc8000fffe03f */
[----:B------:R-:W-:Y:S01]  /*78f0*/  ISETP.LE.AND P0, PT, R2, UR15, PT ;  /* 0x0000000f02007c0c */ /* 0x000fe2000bf03270 */
[----:B------:R-:W-:-:S04]  /*7900*/  UISETP.NE.U32.AND UP0, UPT, UR56, 0x2, UPT ;  /* 0x000000023800788c */ /* 0x000fc8000bf05070 */
[----:B------:R-:W-:Y:S02]  /*7910*/  USEL UR8, URZ, 0x1, UP0 ;  /* 0x000000013f087887 */ /* 0x000fe40008000000 */
[----:B------:R-:W-:-:S04]  /*7920*/  USEL UR56, UR56, URZ, UP0 ;  /* 0x0000003f38387287 */ /* 0x000fc80008000000 */
[----:B------:R-:W-:Y:S01]  /*7930*/  LOP3.LUT R0, R0, UR8, RZ, 0x3c, !PT ;  /* 0x0000000800007c12 */ /* 0x000fe2000f8e3cff */
[----:B--2---:R-:W-:-:S06]  /*7940*/  WARPGROUP.ARRIVE ;  /* 0x00000000000079c5 */ /* 0x004fcc0000000000 */
[----:B------:R-:W-:Y:S01]  /*7950*/  HGMMA.64x256x16.F32.BF16 R24, gdesc[UR40].tnspB, R24, gsb0 ;  /* 0x43e00000281879f0 */ /* 0x000fe20008001818 */
[----:B------:R-:W-:Y:S01]  /*7960*/  UIADD3.64 UR40, UR44, 0x600, URZ ;  /* 0x000006002c287897 */ /* 0x000fe2000fffe03f */
[----:B------:R-:W-:Y:S01]  /*7970*/  UMOV UR42, UR46 ;  /* 0x0000002e002a7c82 */ /* 0x000fe20008000000 */
[----:B------:R-:W-:Y:S01]  /*7980*/  UMOV UR43, UR47 ;  /* 0x0000002f002b7c82 */ /* 0x000fe20008000000 */
[----:B------:R-:W-:Y:S02]  /*7990*/  WARPGROUP.DEPBAR.LE gsb0, 0x0 ;  /* 0x00008000000079c5 */ /* 0x000fe40000010000 */
[----:B------:R-:W-:-:S15]  /*79a0*/  WARPGROUP.ARRIVE ;  /* 0x00000000000079c5 */ /* 0x000fde0000000000 */
[----:B------:R-:W-:-:S07]  /*79b0*/  NOP ;  /* 0x0000000000007918 */ /* 0x000fce0000000000 */
        /* <DEDUP_REMOVED lines=26> */
[----:B---3--:R-:W-:Y:S05]  /*7b60*/  @!P0 BRA `(.L_x_49) ;  /* 0xffffffd000208947 */ /* 0x008fea000383ffff */
.L_x_47:
[----:B------:R-:W2:Y:S04]  /*7b70*/  LDL.LU R22, [R1+0x44c] ;  /* 0x00044c0001167983 */ /* 0x000ea80000300800 */
[----:B------:R-:W2:Y:S04]  /*7b80*/  LDL.LU R21, [R1+0x448] ;  /* 0x0004480001157983 */ /* 0x000ea80000300800 */
[----:B------:R-:W2:Y:S04]  /*7b90*/  LDL.LU R20, [R1+0x45c] ;  /* 0x00045c0001147983 */ /* 0x000ea80000300800 */
[----:B------:R-:W2:Y:S04]  /*7ba0*/  LDL.LU R19, [R1+0x458] ;  /* 0x0004580001137983 */ /* 0x000ea80000300800 */
[----:B------:R-:W2:Y:S04]  /*7bb0*/  LDL.LU R18, [R1+0x46c] ;  /* 0x00046c0001127983 */ /* 0x000ea80000300800 */
[----:B------:R-:W2:Y:S04]  /*7bc0*/  LDL.LU R17, [R1+0x468] ;  /* 0x0004680001117983 */ /* 0x000ea80000300800 */
[----:B------:R-:W2:Y:S04]  /*7bd0*/  LDL.LU R8, [R1+0x544] ;  /* 0x0005440001087983 */ /* 0x000ea80000300800 */
[----:B----4-:R-:W4:Y:S04]  /*7be0*/  LDL.LU R7, [R1+0x540] ;  /* 0x0005400001077983 */ /* 0x010f280000300800 */
[----:B------:R-:W4:Y:S04]  /*7bf0*/  LDL.LU R6, [R1+0x554] ;  /* 0x0005540001067983 */ /* 0x000f280000300800 */
[----:B------:R-:W4:Y:S04]  /*7c00*/  LDL.LU R5, [R1+0x550] ;  /* 0x0005500001057983 */ /* 0x000f280000300800 */
[----:B------:R-:W4:Y:S04]  /*7c10*/  LDL.LU R4, [R1+0x564] ;  /* 0x0005640001047983 */ /* 0x000f280000300800 */
[----:B-1-3--:R-:W3:Y:S04]  /*7c20*/  LDL.LU R2, [R1+0x560] ;  /* 0x0005600001027983 */ /* 0x00aee80000300800 */
[----:B------:R-:W4:Y:S04]  /*7c30*/  LDL.LU R16, [R1+0x47c] ;  /* 0x00047c0001107983 */ /* 0x000f280000300800 */
[----:B------:R-:W3:Y:S04]  /*7c40*/  LDL.LU R15, [R1+0x478] ;  /* 0x00047800010f7983 */ /* 0x000ee80000300800 */
[----:B------:R-:W3:Y:S04]  /*7c50*/  LDL.LU R14, [R1+0x4cc] ;  /* 0x0004cc00010e7983 */ /* 0x000ee80000300800 */
[----:B------:R-:W3:Y:S04]  /*7c60*/  LDL.LU R13, [R1+0x4c8] ;  /* 0x0004c800010d7983 */ /* 0x000ee80000300800 */
[----:B------:R-:W3:Y:S04]  /*7c70*/  LDL.LU R12, [R1+0x4dc] ;  /* 0x0004dc00010c7983 */ /* 0x000ee80000300800 */
[----:B------:R-:W3:Y:S04]  /*7c80*/  LDL.LU R11, [R1+0x4d8] ;  /* 0x0004d800010b7983 */ /* 0x000ee80000300800 */
[----:B------:R-:W3:Y:S04]  /*7c90*/  LDL.LU R10, [R1+0x4f4] ;  /* 0x0004f400010a7983 */ /* 0x000ee80000300800 */
[----:B------:R-:W3:Y:S04]  /*7ca0*/  LDL.LU R9, [R1+0x4f0] ;  /* 0x0004f00001097983 */ /* 0x000ee80000300800 */
[----:B------:R-:W2:Y:S04]  /*7cb0*/  LDL.LU R152, [R1+0x41c] ;  /* 0x00041c0001987983 */ /* 0x000ea80000300800 */
[----:B------:R-:W4:Y:S04]  /*7cc0*/  LDL.LU R23, [R1+0x418] ;  /* 0x0004180001177983 */ /* 0x000f280000300800 */
[----:B------:R-:W3:Y:S04]  /*7cd0*/  LDL.LU R154, [R1+0x404] ;  /* 0x00040400019a7983 */ /* 0x000ee80000300800 */
[----:B------:R-:W3:Y:S04]  /*7ce0*/  LDL.LU R153, [R1+0x400] ;  /* 0x0004000001997983 */ /* 0x000ee80000300800 */
[----:B------:R-:W-:Y:S04]  /*7cf0*/  STL [R1+0x7f4], R52 ;  /* 0x0007f43401007387 */ /* 0x000fe80000100800 */
[----:B------:R1:W-:Y:S04]  /*7d00*/  STL [R1+0x7f0], R53 ;  /* 0x0007f03501007387 */ /* 0x0003e80000100800 */
[----:B------:R-:W-:Y:S04]  /*7d10*/  STL [R1+0x7ec], R54 ;  /* 0x0007ec3601007387 */ /* 0x000fe80000100800 */
        /* <DEDUP_REMOVED lines=71> */
[----:B------:R-:W-:Y:S01]  /*8190*/  STL [R1+0x6cc], R126 ;  /* 0x0006cc7e01007387 */ /* 0x000fe20000100800 */
[----:B---3--:R-:W-:-:S03]  /*81a0*/  F2FP.BF16.F32.PACK_AB R0, R154, R153 ;  /* 0x000000999a00723e */ /* 0x008fc600000010ff */
        /* <DEDUP_REMOVED lines=23> */
[----:B------:R3:W-:Y:S04]  /*8320*/  STL [R1+0x66c], R150 ;  /* 0x00066c9601007387 */ /* 0x0007e80000100800 */
[----:B------:R3:W-:Y:S04]  /*8330*/  STL [R1+0x668], R151 ;  /* 0x0006689701007387 */ /* 0x0007e80000100800 */
[----:B------:R3:W-:Y:S04]  /*8340*/  STL [R1+0x650], R0 ;  /* 0x0006500001007387 */ /* 0x0007e80000100800 */
[----:B------:R-:W3:Y:S04]  /*8350*/  LDL.LU R198, [R1+0x40c] ;  /* 0x00040c0001c67983 */ /* 0x000ee80000300800 */
[----:B------:R-:W3:Y:S04]  /*8360*/  LDL.LU R197, [R1+0x408] ;  /* 0x0004080001c57983 */ /* 0x000ee80000300800 */
[----:B------:R-:W3:Y:S04]  /*8370*/  LDL.LU R196, [R1+0x414] ;  /* 0x0004140001c47983 */ /* 0x000ee80000300800 */
[----:B------:R-:W3:Y:S01]  /*8380*/  LDL.LU R195, [R1+0x410] ;  /* 0x0004100001c37983 */ /* 0x000ee20000300800 */
[----:B--2---:R-:W-:-:S02]  /*8390*/  IMAD.MOV.U32 R194, RZ, RZ, R152 ;  /* 0x000000ffffc27224 */ /* 0x004fc400078e0098 */
[----:B----4-:R-:W-:Y:S01]  /*83a0*/  IMAD.MOV.U32 R193, RZ, RZ, R23 ;  /* 0x000000ffffc17224 */ /* 0x010fe200078e0017 */
[----:B------:R-:W2:Y:S04]  /*83b0*/  LDL.LU R192, [R1+0x424] ;  /* 0x0004240001c07983 */ /* 0x000ea80000300800 */
[----:B------:R-:W2:Y:S04]  /*83c0*/  LDL.LU R191, [R1+0x420] ;  /* 0x0004200001bf7983 */ /* 0x000ea80000300800 */
[----:B------:R-:W4:Y:S04]  /*83d0*/  LDL.LU R190, [R1+0x42c] ;  /* 0x00042c0001be7983 */ /* 0x000f280000300800 */
[----:B------:R-:W4:Y:S04]  /*83e0*/  LDL.LU R189, [R1+0x428] ;  /* 0x0004280001bd7983 */ /* 0x000f280000300800 */
[----:B------:R-:W4:Y:S04]  /*83f0*/  LDL.LU R188, [R1+0x434] ;  /* 0x0004340001bc7983 */ /* 0x000f280000300800 */
[----:B------:R-:W4:Y:S04]  /*8400*/  LDL.LU R187, [R1+0x430] ;  /* 0x0004300001bb7983 */ /* 0x000f280000300800 */
[----:B------:R-:W4:Y:S04]  /*8410*/  LDL.LU R186, [R1+0x43c] ;  /* 0x00043c0001ba7983 */ /* 0x000f280000300800 */
[----:B------:R-:W4:Y:S04]  /*8420*/  LDL.LU R185, [R1+0x438] ;  /* 0x0004380001b97983 */ /* 0x000f280000300800 */
[----:B------:R-:W4:Y:S04]  /*8430*/  LDL.LU R184, [R1+0x444] ;  /* 0x0004440001b87983 */ /* 0x000f280000300800 */
[----:B------:R-:W4:Y:S01]  /*8440*/  LDL.LU R183, [R1+0x440] ;  /* 0x0004400001b77983 */ /* 0x000f220000300800 */
[----:B------:R-:W-:-:S02]  /*8450*/  IMAD.MOV.U32 R182, RZ, RZ, R22 ;  /* 0x000000ffffb67224 */ /* 0x000fc400078e0016 */
[----:B------:R-:W-:Y:S01]  /*8460*/  IMAD.MOV.U32 R181, RZ, RZ, R21 ;  /* 0x000000ffffb57224 */ /* 0x000fe200078e0015 */
[----:B------:R-:W4:Y:S04]  /*8470*/  LDL.LU R180, [R1+0x454] ;  /* 0x0004540001b47983 */ /* 0x000f280000300800 */
[----:B------:R-:W4:Y:S01]  /*8480*/  LDL.LU R179, [R1+0x450] ;  /* 0x0004500001b37983 */ /* 0x000f220000300800 */
[----:B------:R-:W-:Y:S02]  /*8490*/  IMAD.MOV.U32 R178, RZ, RZ, R20 ;  /* 0x000000ffffb27224 */ /* 0x000fe400078e0014 */
[----:B------:R-:W-:Y:S01]  /*84a0*/  IMAD.MOV.U32 R177, RZ, RZ, R19 ;  /* 0x000000ffffb17224 */ /* 0x000fe200078e0013 */
        /* <DEDUP_REMOVED lines=40> */
[----:B-1----:R-:W-:Y:S02]  /*8730*/  F2FP.BF16.F32.PACK_AB R53, R182, R181 ;  /* 0x000000b5b635723e */ /* 0x002fe400000010ff */
[----:B------:R-:W-:Y:S01]  /*8740*/  F2FP.BF16.F32.PACK_AB R252, R170, R169 ;  /* 0x000000a9aafc723e */ /* 0x000fe200000010ff */
[----:B------:R-:W-:Y:S01]  /*8750*/  BAR.SYNC.DEFER_BLOCKING 0x0 ;  /* 0x0000000000007b1d */ /* 0x000fe20000010000 */
[----:B------:R-:W-:-:S02]  /*8760*/  F2FP.BF16.F32.PACK_AB R17, R18, R17 ;  /* 0x000000111211723e */ /* 0x000fc400000010ff */
[----:B------:R-:W-:Y:S02]  /*8770*/  F2FP.BF16.F32.PACK_AB R11, R12, R11 ;  /* 0x0000000b0c0b723e */ /* 0x000fe400000010ff */
[----:B------:R-:W-:Y:S02]  /*8780*/  F2FP.BF16.F32.PACK_AB R3, R194, R193 ;  /* 0x000000c1c203723e */ /* 0x000fe400000010ff */
[----:B---3--:R-:W-:Y:S02]  /*8790*/  F2FP.BF16.F32.PACK_AB R150, R198, R197 ;  /* 0x000000c5c696723e */ /* 0x008fe400000010ff */
[----:B------:R-:W-:Y:S02]  /*87a0*/  F2FP.BF16.F32.PACK_AB R151, R196, R195 ;  /* 0x000000c3c497723e */ /* 0x000fe400000010ff */
[----:B--2---:R-:W-:Y:S02]  /*87b0*/  F2FP.BF16.F32.PACK_AB R130, R192, R191 ;  /* 0x000000bfc082723e */ /* 0x004fe400000010ff */
[----:B----4-:R-:W-:-:S02]  /*87c0*/  F2FP.BF16.F32.PACK_AB R131, R190, R189 ;  /* 0x000000bdbe83723e */ /* 0x010fc400000010ff */
[----:B------:R-:W-:Y:S02]  /*87d0*/  F2FP.BF16.F32.PACK_AB R132, R188, R187 ;  /* 0x000000bbbc84723e */ /* 0x000fe400000010ff */
[----:B------:R-:W-:Y:S02]  /*87e0*/  F2FP.BF16.F32.PACK_AB R133, R186, R185 ;  /* 0x000000b9ba85723e */ /* 0x000fe400000010ff */
[----:B------:R-:W-:Y:S02]  /*87f0*/  F2FP.BF16.F32.PACK_AB R0, R184, R183 ;  /* 0x000000b7b800723e */ /* 0x000fe400000010ff */
[----:B------:R-:W-:-:S03]  /*8800*/  F2FP.BF16.F32.PACK_AB R52, R180, R179 ;  /* 0x000000b3b434723e */ /* 0x000fc600000010ff */
[----:B------:R1:W-:Y:S01]  /*8810*/  STL [R1+0x630], R0 ;  /* 0x0006300001007387 */ /* 0x0003e20000100800 */
[----:B------:R-:W-:-:S03]  /*8820*/  F2FP.BF16.F32.PACK_AB R146, R168, R167 ;  /* 0x000000a7a892723e */ /* 0x000fc600000010ff */
[----:B------:R2:W-:Y:S01]  /*8830*/  STL [R1+0x634], R53 ;  /* 0x0006343501007387 */ /* 0x0005e20000100800 */
[----:B-1----:R-:W-:Y:S02]  /*8840*/  F2FP.BF16.F32.PACK_AB R0, R178, R177 ;  /* 0x000000b1b200723e */ /* 0x002fe400000010ff */
[----:B------:R-:W-:Y:S01]  /*8850*/  F2FP.BF16.F32.PACK_AB R147, R166, R165 ;  /* 0x000000a5a693723e */ /* 0x000fe200000010ff */
[----:B------:R1:W-:Y:S01]  /*8860*/  STL [R1+0x638], R52 ;  /* 0x0006383401007387 */ /* 0x0003e20000100800 */
[----:B------:R-:W-:-:S03]  /*8870*/  F2FP.BF16.F32.PACK_AB R148, R164, R163 ;  /* 0x000000a3a494723e */ /* 0x000fc600000010ff */
[----:B------:R3:W-:Y:S01]  /*8880*/  STL [R1+0x63c], R0 ;  /* 0x00063c0001007387 */ /* 0x0007e20000100800 */
[----:B--2---:R-:W-:Y:S02]  /*8890*/  F2FP.BF16.F32.PACK_AB R53, R176, R175 ;  /* 0x000000afb035723e */ /* 0x004fe400000010ff */
[----:B------:R-:W-:-:S03]  /*88a0*/  F2FP.BF16.F32.PACK_AB R149, R162, R161 ;  /* 0x000000a1a295723e */ /* 0x000fc600000010ff */
[----:B------:R-:W-:Y:S01]  /*88b0*/  STL [R1+0x620], R53 ;  /* 0x0006203501007387 */ /* 0x000fe20000100800 */
[----:B-1----:R-:W-:Y:S02]  /*88c0*/  F2FP.BF16.F32.PACK_AB R52, R174, R173 ;  /* 0x000000adae34723e */ /* 0x002fe400000010ff */
[----:B------:R-:W-:-:S03]  /*88d0*/  F2FP.BF16.F32.PACK_AB R126, R160, R159 ;  /* 0x0000009fa07e723e */ /* 0x000fc600000010ff */
[----:B------:R-:W-:Y:S01]  /*88e0*/  STL [R1+0x624], R52 ;  /* 0x0006243401007387 */ /* 0x000fe20000100800 */
[----:B---3--:R-:W-:Y:S02]  /*88f0*/  F2FP.BF16.F32.PACK_AB R0, R172, R171 ;  /* 0x000000abac00723e */ /* 0x008fe400000010ff */
[----:B------:R-:W-:-:S03]  /*8900*/  F2FP.BF16.F32.PACK_AB R127, R158, R157 ;  /* 0x0000009d9e7f723e */ /* 0x000fc600000010ff */
[----:B------:R1:W-:Y:S01]  /*8910*/  STL [R1+0x628], R0 ;  /* 0x0006280001007387 */ /* 0x0003e20000100800 */
[----:B------:R-:W-:-:S03]  /*8920*/  F2FP.BF16.F32.PACK_AB R128, R156, R155 ;  /* 0x0000009b9c80723e */ /* 0x000fc600000010ff */
[----:B------:R2:W-:Y:S01]  /*8930*/  STL [R1+0x660], R252 ;  /* 0x000660fc01007387 */ /* 0x0005e20000100800 */
[----:B------:R-:W-:Y:S02]  /*8940*/  F2FP.BF16.F32.PACK_AB R129, R154, R153 ;  /* 0x000000999a81723e */ /* 0x000fe400000010ff */
[----:B------:R-:W-:Y:S02]  /*8950*/  F2FP.BF16.F32.PACK_AB R23, R152, R23 ;  /* 0x000000179817723e */ /* 0x000fe400000010ff */
[----:B------:R-:W-:-:S03]  /*8960*/  F2FP.BF16.F32.PACK_AB R19, R20, R19 ;  /* 0x000000131413723e */ /* 0x000fc600000010ff */
[----:B------:R-:W-:Y:S01]  /*8970*/  STL [R1+0x4a0], R23 ;  /* 0x0004a01701007387 */ /* 0x000fe20000100800 */
[----:B-1----:R-:W-:Y:S01]  /*8980*/  F2FP.BF16.F32.PACK_AB R0, R22, R21 ;  /* 0x000000151600723e */ /* 0x002fe200000010ff */
[----:B------:R-:W-:Y:S01]  /*8990*/  IMAD.MOV.U32 R170, RZ, RZ, R4 ;  /* 0x000000ffffaa7224 */ /* 0x000fe200078e0004 */
[----:B------:R-:W-:Y:S01]  /*89a0*/  F2FP.BF16.F32.PACK_AB R24, R25, R24 ;  /* 0x000000181918723e */ /* 0x000fe200000010ff */
[----:B------:R-:W-:Y:S01]  /*89b0*/  IMAD.MOV.U32 R169, RZ, RZ, R2 ;  /* 0x000000ffffa97224 */ /* 0x000fe200078e0002 */
[----:B------:R-:W-:Y:S01]  /*89c0*/  F2FP.BF16.F32.PACK_AB R32, R33, R32 ;  /* 0x000000202120723e */ /* 0x000fe200000010ff */
[----:B------:R1:W-:Y:S01]  /*89d0*/  STL [R1+0x4a4], R0 ;  /* 0x0004a40001007387 */ /* 0x0003e20000100800 */
[----:B------:R-:W-:Y:S01]  /*89e0*/  F2FP.BF16.F32.PACK_AB R40, R41, R40 ;  /* 0x000000282928723e */ /* 0x000fe200000010ff */
[----:B------:R-:W3:Y:S02]  /*89f0*/  @!P1 SYNCS.CCTL.IV [UR59+0x40000] ;  /* 0x04000000ff0099b1 */ /* 0x000ee4000800003b */
[----:B------:R-:W-:Y:S04]  /*8a00*/  STL [R1+0x4a8], R19 ;  /* 0x0004a81301007387 */ /* 0x000fe80000100800 */
[----:B------:R-:W-:Y:S01]  /*8a10*/  STL [R1+0x4ac], R17 ;  /* 0x0004ac1101007387 */ /* 0x000fe20000100800 */
[----:B--2---:R-:W-:-:S02]  /*8a20*/  F2FP.BF16.F32.PACK_AB R252, R14, R13 ;  /* 0x0000000d0efc723e */ /* 0x004fc400000010ff */
[----:B-1----:R-:W-:Y:S01]  /*8a30*/  F2FP.BF16.F32.PACK_AB R0, R16, R15 ;  /* 0x0000000f1000723e */ /* 0x002fe200000010ff */
[----:B------:R-:W-:Y:S02]  /*8a40*/  IMAD.MOV.U32 R178, RZ, RZ, R8 ;  /* 0x000000ffffb27224 */ /* 0x000fe400078e0008 */
[----:B------:R-:W-:Y:S01]  /*8a50*/  IMAD.MOV.U32 R177, RZ, RZ, R7 ;  /* 0x000000ffffb17224 */ /* 0x000fe200078e0007 */
[----:B------:R-:W-:Y:S04]  /*8a60*/  STL [R1+0x664], R252 ;  /* 0x000664fc01007387 */ /* 0x000fe80000100800 */
[----:B------:R1:W-:Y:S04]  /*8a70*/  STL [R1+0x490], R0 ;  /* 0x0004900001007387 */ /* 0x0003e80000100800 */
[----:B------:R-:W2:Y:S01]  /*8a80*/  LDL.LU R192, [R1+0x50c] ;  /* 0x00050c0001c07983 */ /* 0x000ea20000300800 */
[----:B------:R-:W-:-:S02]  /*8a90*/  IMAD.MOV.U32 R174, RZ, RZ, R6 ;  /* 0x000000ffffae7224 */ /* 0x000fc400078e0006 */
[----:B------:R-:W-:Y:S01]  /*8aa0*/  IMAD.MOV.U32 R173, RZ, RZ, R5 ;  /* 0x000000ffffad7224 */ /* 0x000fe200078e0005 */
[----:B------:R-:W-:Y:S01]  /*8ab0*/  F2FP.BF16.F32.PACK_AB R25, R27, R26 ;  /* 0x0000001a1b19723e */ /* 0x000fe200000010ff */
[----:B---3--:R-:W-:Y:S01]  /*8ac0*/  BAR.SYNC.DEFER_BLOCKING 0x0 ;  /* 0x0000000000007b1d */ /* 0x008fe20000010000 */
[----:B-1----:R-:W-:-:S05]  /*8ad0*/  F2FP.BF16.F32.PACK_AB R0, R10, R9 ;  /* 0x000000090a00723e */ /* 0x002fca00000010ff */
[----:B------:R1:W-:Y:S04]  /*8ae0*/  STL [R1+0x498], R11 ;  /* 0x0004980b01007387 */ /* 0x0003e80000100800 */
[----:B------:R-:W2:Y:S04]  /*8af0*/  LDL.LU R191, [R1+0x508] ;  /* 0x0005080001bf7983 */ /* 0x000ea80000300800 */
[----:B------:R3:W-:Y:S04]  /*8b00*/  STL [R1+0x49c], R0 ;  /* 0x00049c0001007387 */ /* 0x0007e80000100800 */
[----:B------:R-:W4:Y:S04]  /*8b10*/  LDL.LU R190, [R1+0x514] ;  /* 0x0005140001be7983 */ /* 0x000f280000300800 */
[----:B------:R-:W4:Y:S01]  /*8b20*/  LDL.LU R189, [R1+0x510] ;  /* 0x0005100001bd7983 */ /* 0x000f220000300800 */
[----:B------:R-:W-:Y:S01]  /*8b30*/  F2FP.BF16.F32.PACK_AB R52, R178, R177 ;  /* 0x000000b1b234723e */ /* 0x000fe200000010ff */
[----:B------:R-:W4:Y:S02]  /*8b40*/  @!P1 SYNCS.CCTL.IV [UR59+0x40008] ;  /* 0x04000800ff0099b1 */ /* 0x000f24000800003b */
        /* <DEDUP_REMOVED lines=10> */
[----:B------:R-:W3:Y:S04]  /*8bf0*/  LDL.LU R176, [R1+0x54c] ;  /* 0x00054c0001b07983 */ /* 0x000ee80000300800 */
[----:B------:R-:W3:Y:S04]  /*8c00*/  LDL.LU R175, [R1+0x548] ;  /* 0x0005480001af7983 */ /* 0x000ee80000300800 */
        /* <DEDUP_REMOVED lines=33> */
[----:B-1----:R-:W4:Y:S04]  /*8e20*/  LDL.LU R11, [R1+0x5d8] ;  /* 0x0005d800010b7983 */ /* 0x002f280000300800 */
        /* <DEDUP_REMOVED lines=8> */
[----:B------:R-:W-:-:S03]  /*8eb0*/  F2FP.BF16.F32.PACK_AB R53, R174, R173 ;  /* 0x000000adae35723e */ /* 0x000fc600000010ff */
[----:B------:R2:W-:Y:S01]  /*8ec0*/  STL [R1+0x460], R52 ;  /* 0x0004603401007387 */ /* 0x0005e20000100800 */
[----:B---3--:R-:W-:-:S05]  /*8ed0*/  F2FP.BF16.F32.PACK_AB R0, R176, R175 ;  /* 0x000000afb000723e */ /* 0x008fca00000010ff */
[----:B------:R1:W-:Y:S01]  /*8ee0*/  STL [R1+0x464], R0 ;  /* 0x0004640001007387 */ /* 0x0003e20000100800 */
[----:B--2---:R-:W-:-:S03]  /*8ef0*/  F2FP.BF16.F32.PACK_AB R52, R172, R171 ;  /* 0x000000abac34723e */ /* 0x004fc600000010ff */
[----:B------:R4:W-:Y:S01]  /*8f00*/  STL [R1+0x468], R53 ;  /* 0x0004683501007387 */ /* 0x0009e20000100800 */
[----:B-1----:R-:W-:-:S03]  /*8f10*/  F2FP.BF16.F32.PACK_AB R0, R170, R169 ;  /* 0x000000a9aa00723e */ /* 0x002fc600000010ff */
[----:B------:R1:W-:Y:S04]  /*8f20*/  STL [R1+0x46c], R52 ;  /* 0x00046c3401007387 */ /* 0x0003e80000100800 */
[----:B------:R2:W-:Y:S01]  /*8f30*/  STL [R1+0x450], R0 ;  /* 0x0004500001007387 */ /* 0x0005e20000100800 */
[----:B----4-:R-:W-:Y:S02]  /*8f40*/  F2FP.BF16.F32.PACK_AB R53, R168, R167 ;  /* 0x000000a7a835723e */ /* 0x010fe400000010ff */
[----:B-1----:R-:W-:-:S03]  /*8f50*/  F2FP.BF16.F32.PACK_AB R52, R166, R165 ;  /* 0x000000a5a634723e */ /* 0x002fc600000010ff */
[----:B------:R-:W-:Y:S01]  /*8f60*/  STL [R1+0x454], R53 ;  /* 0x0004543501007387 */ /* 0x000fe20000100800 */
[----:B--2---:R-:W-:-:S03]  /*8f70*/  F2FP.BF16.F32.PACK_AB R0, R164, R163 ;  /* 0x000000a3a400723e */ /* 0x004fc600000010ff */
[----:B------:R-:W-:Y:S04]  /*8f80*/  STL [R1+0x458], R52 ;  /* 0x0004583401007387 */ /* 0x000fe80000100800 */
[----:B------:R1:W-:Y:S02]  /*8f90*/  STL [R1+0x45c], R0 ;  /* 0x00045c0001007387 */ /* 0x0003e40000100800 */
[----:B-1----:R-:W-:-:S05]  /*8fa0*/  F2FP.BF16.F32.PACK_AB R0, R18, R17 ;  /* 0x000000111200723e */ /* 0x002fca00000010ff */
[----:B------:R1:W-:Y:S01]  /*8fb0*/  STL [R1+0x420], R0 ;  /* 0x0004200001007387 */ /* 0x0003e20000100800 */
[----:B------:R-:W-:Y:S02]  /*8fc0*/  F2FP.BF16.F32.PACK_AB R15, R16, R15 ;  /* 0x0000000f100f723e */ /* 0x000fe400000010ff */
[----:B------:R-:W-:-:S03]  /*8fd0*/  F2FP.BF16.F32.PACK_AB R13, R14, R13 ;  /* 0x0000000d0e0d723e */ /* 0x000fc600000010ff */
[----:B------:R-:W-:Y:S01]  /*8fe0*/  STL [R1+0x424], R15 ;  /* 0x0004240f01007387 */ /* 0x000fe20000100800 */
[----:B-1----:R-:W-:-:S03]  /*8ff0*/  F2FP.BF16.F32.PACK_AB R0, R12, R11 ;  /* 0x0000000b0c00723e */ /* 0x002fc600000010ff */
[----:B------:R-:W-:Y:S04]  /*9000*/  STL [R1+0x428], R13 ;  /* 0x0004280d01007387 */ /* 0x000fe80000100800 */
[----:B------:R1:W-:Y:S01]  /*9010*/  STL [R1+0x42c], R0 ;  /* 0x00042c0001007387 */ /* 0x0003e20000100800 */
[----:B------:R-:W-:Y:S02]  /*9020*/  F2FP.BF16.F32.PACK_AB R9, R10, R9 ;  /* 0x000000090a09723e */ /* 0x000fe400000010ff */
[----:B------:R-:W-:-:S03]  /*9030*/  F2FP.BF16.F32.PACK_AB R7, R8, R7 ;  /* 0x000000070807723e */ /* 0x000fc600000010ff */
[----:B------:R-:W-:Y:S04]  /*9040*/  STL [R1+0x410], R9 ;  /* 0x0004100901007387 */ /* 0x000fe80000100800 */
[----:B------:R-:W-:Y:S01]  /*9050*/  STL [R1+0x414], R7 ;  /* 0x0004140701007387 */ /* 0x000fe20000100800 */
[----:B-1----:R-:W-:-:S03]  /*9060*/  F2FP.BF16.F32.PACK_AB R0, R6, R5 ;  /* 0x000000050600723e */ /* 0x002fc600000010ff */
[----:B------:R-:W2:Y:S04]  /*9070*/  LDL.LU R58, [R1+0x204] ;  /* 0x00020400013a7983 */ /* 0x000ea80000300800 */
[----:B------:R1:W-:Y:S04]  /*9080*/  STL [R1+0x418], R0 ;  /* 0x0004180001007387 */ /* 0x0003e80000100800 */
[----:B------:R-:W2:Y:S04]  /*9090*/  LDL.LU R57, [R1+0x200] ;  /* 0x0002000001397983 */ /* 0x000ea80000300800 */
[----:B------:R-:W3:Y:S04]  /*90a0*/  LDL.LU R56, [R1+0x20c] ;  /* 0x00020c0001387983 */ /* 0x000ee80000300800 */
[----:B------:R-:W3:Y:S04]  /*90b0*/  LDL.LU R55, [R1+0x208] ;  /* 0x0002080001377983 */ /* 0x000ee80000300800 */
[----:B------:R-:W4:Y:S04]  /*90c0*/  LDL.LU R54, [R1+0x214] ;  /* 0x0002140001367983 */ /* 0x000f280000300800 */
[----:B------:R-:W4:Y:S04]  /*90d0*/  LDL.LU R53, [R1+0x210] ;  /* 0x0002100001357983 */ /* 0x000f280000300800 */
[----:B------:R-:W2:Y:S04]  /*90e0*/  LDL.LU R52, [R1+0x21c] ;  /* 0x00021c0001347983 */ /* 0x000ea80000300800 */
[----:B-1----:R-:W2:Y:S04]  /*90f0*/  LDL.LU R0, [R1+0x218] ;  /* 0x0002180001007983 */ /* 0x002ea80000300800 */
[----:B------:R-:W3:Y:S04]  /*9100*/  LDL.LU R251, [R1+0x224] ;  /* 0x0002240001fb7983 */ /* 0x000ee80000300800 */
[----:B------:R-:W3:Y:S04]  /*9110*/  LDL.LU R250, [R1+0x220] ;  /* 0x0002200001fa7983 */ /* 0x000ee80000300800 */
[----:B------:R-:W4:Y:S04]  /*9120*/  LDL.LU R249, [R1+0x22c] ;  /* 0x00022c0001f97983 */ /* 0x000f280000300800 */
[----:B------:R-:W4:Y:S04]  /*9130*/  LDL.LU R248, [R1+0x228] ;  /* 0x0002280001f87983 */ /* 0x000f280000300800 */
[----:B------:R-:W3:Y:S04]  /*9140*/  LDL.LU R247, [R1+0x234] ;  /* 0x0002340001f77983 */ /* 0x000ee80000300800 */
[----:B------:R-:W3:Y:S04]  /*9150*/  LDL.LU R246, [R1+0x230] ;  /* 0x0002300001f67983 */ /* 0x000ee80000300800 */
[----:B------:R-:W3:Y:S04]  /*9160*/  LDL.LU R244, [R1+0x23c] ;  /* 0x00023c0001f47983 */ /* 0x000ee80000300800 */
[----:B------:R-:W3:Y:S04]  /*9170*/  LDL.LU R243, [R1+0x238] ;  /* 0x0002380001f37983 */ /* 0x000ee80000300800 */
[----:B------:R-:W2:Y:S04]  /*9180*/  LDL.LU R242, [R1+0x244] ;  /* 0x0002440001f27983 */ /* 0x000ea80000300800 */
[----:B------:R-:W2:Y:S04]  /*9190*/  LDL.LU R241, [R1+0x240] ;  /* 0x0002400001f17983 */ /* 0x000ea80000300800 */
[----:B------:R-:W3:Y:S04]  /*91a0*/  LDL.LU R240, [R1+0x24c] ;  /* 0x00024c0001f07983 */ /* 0x000ee80000300800 */
        /* <DEDUP_REMOVED lines=40> */
[----:B------:R-:W3:Y:S01]  /*9430*/  LDL.LU R199, [R1+0x2e8] ;  /* 0x0002e80001c77983 */ /* 0x000ee20000300800 */
[----:B------:R-:W-:-:S03]  /*9440*/  F2FP.BF16.F32.PACK_AB R142, R194, R193 ;  /* 0x000000c1c28e723e */ /* 0x000fc600000010ff */
        /* <DEDUP_REMOVED lines=84> */
[----:B----4-:R-:W-:-:S02]  /*9990*/  F2FP.BF16.F32.PACK_AB R115, R249, R248 ;  /* 0x000000f8f973723e */ /* 0x010fc400000010ff */
[----:B--2---:R-:W-:Y:S02]  /*99a0*/  F2FP.BF16.F32.PACK_AB R248, R242, R241 ;  /* 0x000000f1f2f8723e */ /* 0x004fe400000010ff */
[----:B---3--:R-:W-:Y:S02]  /*99b0*/  F2FP.BF16.F32.PACK_AB R241, R232, R231 ;  /* 0x000000e7e8f1723e */ /* 0x008fe400000010ff */
[----:B------:R-:W-:Y:S02]  /*99c0*/  F2FP.BF16.F32.PACK_AB R232, R226, R225 ;  /* 0x000000e1e2e8723e */ /* 0x000fe400000010ff */
[----:B------:R-:W-:Y:S02]  /*99d0*/  F2FP.BF16.F32.PACK_AB R225, R216, R215 ;  /* 0x000000d7d8e1723e */ /* 0x000fe400000010ff */
[----:B------:R-:W-:Y:S02]  /*99e0*/  F2FP.BF16.F32.PACK_AB R249, R240, R239 ;  /* 0x000000eff0f9723e */ /* 0x000fe400000010ff */
[----:B------:R-:W-:-:S02]  /*99f0*/  F2FP.BF16.F32.PACK_AB R216, R210, R209 ;  /* 0x000000d1d2d8723e */ /* 0x000fc400000010ff */
[----:B------:R-:W-:Y:S02]  /*9a00*/  F2FP.BF16.F32.PACK_AB R240, R234, R233 ;  /* 0x000000e9eaf0723e */ /* 0x000fe400000010ff */
[----:B------:R-:W-:Y:S02]  /*9a10*/  F2FP.BF16.F32.PACK_AB R233, R224, R223 ;  /* 0x000000dfe0e9723e */ /* 0x000fe400000010ff */
[----:B------:R-:W-:Y:S02]  /*9a20*/  F2FP.BF16.F32.PACK_AB R224, R218, R217 ;  /* 0x000000d9dae0723e */ /* 0x000fe400000010ff */
[----:B------:R-:W-:Y:S02]  /*9a30*/  F2FP.BF16.F32.PACK_AB R217, R208, R207 ;  /* 0x000000cfd0d9723e */ /* 0x000fe400000010ff */
[----:B------:R-:W-:Y:S02]  /*9a40*/  F2FP.BF16.F32.PACK_AB R208, R202, R201 ;  /* 0x000000c9cad0723e */ /* 0x000fe400000010ff */
[----:B------:R-:W-:-:S02]  /*9a50*/  F2FP.BF16.F32.PACK_AB R209, R200, R199 ;  /* 0x000000c7c8d1723e */ /* 0x000fc400000010ff */
[----:B------:R-:W-:Y:S02]  /*9a60*/  F2FP.BF16.F32.PACK_AB R137, R52, R0 ;  /* 0x000000003489723e */ /* 0x000fe400000010ff */
[----:B------:R-:W-:Y:S01]  /*9a70*/  F2FP.BF16.F32.PACK_AB R114, R251, R250 ;  /* 0x000000fafb72723e */ /* 0x000fe200000010ff */
[----:B------:R-:W2:Y:S01]  /*9a80*/  LDL.LU R52, [R1+0x4] ;  /* 0x0000040001347983 */ /* 0x000ea20000300800 */
        /* <DEDUP_REMOVED lines=33> */
[----:B------:R-:W2:Y:S04]  /*9ca0*/  LDL.LU R8, [R1] ;  /* 0x0000000001087983 */ /* 0x000ea80000300800 */
[----:B------:R-:W3:Y:S04]  /*9cb0*/  LDL.LU R53, [R1+0xc] ;  /* 0x00000c0001357983 */ /* 0x000ee80000300800 */
[----:B------:R-:W3:Y:S04]  /*9cc0*/  LDL.LU R9, [R1+0x8] ;  /* 0x0000080001097983 */ /* 0x000ee80000300800 */
[----:B------:R-:W4:Y:S04]  /*9cd0*/  LDL.LU R54, [R1+0x14] ;  /* 0x0000140001367983 */ /* 0x000f280000300800 */
[----:B------:R-:W4:Y:S01]  /*9ce0*/  LDL.LU R10, [R1+0x10] ;  /* 0x00001000010a7983 */ /* 0x000f220000300800 */
[----:B------:R-:W-:-:S03]  /*9cf0*/  F2FP.BF16.F32.PACK_AB R19, R5, R4 ;  /* 0x000000040513723e */ /* 0x000fc600000010ff */
[----:B------:R-:W4:Y:S04]  /*9d00*/  LDL.LU R55, [R1+0x1c] ;  /* 0x00001c0001377983 */ /* 0x000f280000300800 */
[----:B------:R-:W4:Y:S04]  /*9d10*/  LDL.LU R11, [R1+0x18] ;  /* 0x00001800010b7983 */ /* 0x000f280000300800 */
[----:B------:R-:W4:Y:S01]  /*9d20*/  LDL.LU R56, [R1+0x24] ;  /* 0x0000240001387983 */ /* 0x000f220000300800 */
[----:B------:R-:W-:-:S03]  /*9d30*/  F2FP.BF16.F32.PACK_AB R18, R7, R6 ;  /* 0x000000060712723e */ /* 0x000fc600000010ff */
[----:B------:R-:W4:Y:S04]  /*9d40*/  LDL.LU R4, [R1+0x20] ;  /* 0x0000200001047983 */ /* 0x000f280000300800 */
[----:B------:R-:W4:Y:S04]  /*9d50*/  LDL.LU R57, [R1+0x2c] ;  /* 0x00002c0001397983 */ /* 0x000f280000300800 */
[----:B------:R-:W4:Y:S04]  /*9d60*/  LDL.LU R5, [R1+0x28] ;  /* 0x0000280001057983 */ /* 0x000f280000300800 */
        /* <DEDUP_REMOVED lines=116> */
[----:B------:R-:W4:Y:S01]  /*a4b0*/  LDL.LU R237, [R1+0x1c8] ;  /* 0x0001c80001ed7983 */ /* 0x000f220000300800 */
[----:B-----5:R-:W-:-:S03]  /*a4c0*/  IMAD.SHL.U32 R0, R245, 0x80, RZ ;  /* 0x00000080f5007824 */ /* 0x020fc600078e00ff */
[----:B------:R-:W4:Y:S01]  /*a4d0*/  LDL.LU R110, [R1+0x1d4] ;  /* 0x0001d400016e7983 */ /* 0x000f220000300800 */
[----:B------:R-:W-:-:S03]  /*a4e0*/  IMAD.SHL.U32 R2, R245, 0x10, RZ ;  /* 0x00000010f5027824 */ /* 0x000fc600078e00ff */
[----:B------:R-:W4:Y:S04]  /*a4f0*/  LDL.LU R238, [R1+0x1d0] ;  /* 0x0001d00001ee7983 */ /* 0x000f280000300800 */
[----:B------:R-:W4:Y:S04]  /*a500*/  LDL.LU R111, [R1+0x1dc] ;  /* 0x0001dc00016f7983 */ /* 0x000f280000300800 */
[----:B------:R-:W4:Y:S04]  /*a510*/  LDL.LU R239, [R1+0x1d8] ;  /* 0x0001d80001ef7983 */ /* 0x000f280000300800 */
[----:B------:R-:W4:Y:S04]  /*a520*/  LDL.LU R245, [R1+0x1e4] ;  /* 0x0001e40001f57983 */ /* 0x000f280000300800 */
[----:B------:R-:W4:Y:S01]  /*a530*/  LDL.LU R244, [R1+0x1e0] ;  /* 0x0001e00001f47983 */ /* 0x000f220000300800 */
[----:B------:R-:W-:-:S02]  /*a540*/  LOP3.LUT R0, R0, 0x780, RZ, 0xc0, !PT ;  /* 0x0000078000007812 */ /* 0x000fc400078ec0ff */
[----:B------:R-:W-:Y:S01]  /*a550*/  F2FP.BF16.F32.PACK_AB R116, R247, R246 ;  /* 0x000000f6f774723e */ /* 0x000fe200000010ff */
[----:B------:R-:W4:Y:S01]  /*a560*/  LDL.LU R112, [R1+0x1ec] ;  /* 0x0001ec0001707983 */ /* 0x000f220000300800 */
[----:B------:R-:W-:-:S03]  /*a570*/  LOP3.LUT R0, R0, 0x70, R2, 0xf8, !PT ;  /* 0x0000007000007812 */ /* 0x000fc600078ef802 */
[----:B------:R-:W4:Y:S01]  /*a580*/  LDL.LU R113, [R1+0x1f4] ;  /* 0x0001f40001717983 */ /* 0x000f220000300800 */
[----:B--2---:R-:W-:-:S03]  /*a590*/  F2FP.BF16.F32.PACK_AB R8, R52, R8 ;  /* 0x000000083408723e */ /* 0x004fc600000010ff */
[----:B------:R-:W2:Y:S01]  /*a5a0*/  LDL.LU R246, [R1+0x1f0] ;  /* 0x0001f00001f67983 */ /* 0x000ea20000300800 */
[----:B---3--:R-:W-:-:S03]  /*a5b0*/  F2FP.BF16.F32.PACK_AB R9, R53, R9 ;  /* 0x000000093509723e */ /* 0x008fc600000010ff */
[----:B------:R-:W3:Y:S01]  /*a5c0*/  LDL.LU R247, [R1+0x1f8] ;  /* 0x0001f80001f77983 */ /* 0x000ee20000300800 */
[----:B----4-:R-:W-:-:S03]  /*a5d0*/  F2FP.BF16.F32.PACK_AB R10, R54, R10 ;  /* 0x0000000a360a723e */ /* 0x010fc600000010ff */
[----:B------:R-:W3:Y:S01]  /*a5e0*/  LDL.LU R2, [R1+0x1fc] ;  /* 0x0001fc0001027983 */ /* 0x000ee20000300800 */
[----:B------:R-:W-:-:S03]  /*a5f0*/  F2FP.BF16.F32.PACK_AB R11, R55, R11 ;  /* 0x0000000b370b723e */ /* 0x000fc600000010ff */
[----:B------:R-:W4:Y:S01]  /*a600*/  LDL.LU R52, [R1+0x7f4] ;  /* 0x0007f40001347983 */ /* 0x000f220000300800 */
[----:B------:R-:W-:-:S03]  /*a610*/  F2FP.BF16.F32.PACK_AB R4, R56, R4 ;  /* 0x000000043804723e */ /* 0x000fc600000010ff */
[----:B------:R-:W4:Y:S01]  /*a620*/  LDL.LU R53, [R1+0x7f0] ;  /* 0x0007f00001357983 */ /* 0x000f220000300800 */
[----:B------:R-:W-:-:S03]  /*a630*/  F2FP.BF16.F32.PACK_AB R5, R57, R5 ;  /* 0x000000053905723e */ /* 0x000fc600000010ff */
[----:B------:R-:W3:Y:S01]  /*a640*/  LDL.LU R54, [R1+0x7ec] ;  /* 0x0007ec0001367983 */ /* 0x000ee20000300800 */
        /* <DEDUP_REMOVED lines=105> */
[----:B------:R-:W-:Y:S02]  /*ace0*/  F2FP.BF16.F32.PACK_AB R244, R245, R244 ;  /* 0x000000f4f5f4723e */ /* 0x000fe400000010ff */
[----:B------:R-:W1:Y:S01]  /*acf0*/  S2R R245, SR_TID.X ;  /* 0x0000000000f57919 */ /* 0x000e620000002100 */
[----:B------:R-:W-:Y:S02]  /*ad00*/  F2FP.BF16.F32.PACK_AB R237, R109, R237 ;  /* 0x000000ed6ded723e */ /* 0x000fe400000010ff */
[----:B------:R-:W-:Y:S01]  /*ad10*/  F2FP.BF16.F32.PACK_AB R238, R110, R238 ;  /* 0x000000ee6eee723e */ /* 0x000fe200000010ff */
[----:B------:R-:W3:Y:S01]  /*ad20*/  LDL.LU R109, [R1+0x710] ;  /* 0x00071000016d7983 */ /* 0x000ee20000300800 */
[----:B------:R-:W-:-:S03]  /*ad30*/  F2FP.BF16.F32.PACK_AB R239, R111, R239 ;  /* 0x000000ef6fef723e */ /* 0x000fc600000010ff */
[----:B------:R-:W3:Y:S04]  /*ad40*/  LDL.LU R110, [R1+0x70c] ;  /* 0x00070c00016e7983 */ /* 0x000ee80000300800 */
[----:B------:R-:W3:Y:S01]  /*ad50*/  LDL.LU R111, [R1+0x708] ;  /* 0x00070800016f7983 */ /* 0x000ee20000300800 */
[----:B-1----:R-:W-:-:S03]  /*ad60*/  LOP3.LUT R0, R0, 0x10, R245, 0x78, !PT ;  /* 0x0000001000007812 */ /* 0x002fc600078e78f5 */
[----:B------:R-:W3:Y:S01]  /*ad70*/  LDL.LU R245, [R1+0x1e8] ;  /* 0x0001e80001f57983 */ /* 0x000ee20000300800 */
[----:B--2---:R-:W-:Y:S02]  /*ad80*/  F2FP.BF16.F32.PACK_AB R246, R113, R246 ;  /* 0x000000f671f6723e */ /* 0x004fe400000010ff */
[----:B------:R-:W-:Y:S01]  /*ad90*/  F2FP.BF16.F32.PACK_AB R26, R29, R28 ;  /* 0x0000001c1d1a723e */ /* 0x000fe200000010ff */
[----:B------:R-:W-:Y:S01]  /*ada0*/  IMAD.MOV.U32 R28, RZ, RZ, R114 ;  /* 0x000000ffff1c7224 */ /* 0x000fe200078e0072 */
        /* <DEDUP_REMOVED lines=11> */
[----:B------:R-:W-:-:S02]  /*ae60*/  IMAD.MOV.U32 R38, RZ, RZ, R120 ;  /* 0x000000ffff267224 */ /* 0x000fc400078e0078 */
[----:B------:R-:W-:Y:S01]  /*ae70*/  IMAD.MOV.U32 R39, RZ, RZ, R121 ;  /* 0x000000ffff277224 */ /* 0x000fe200078e0079 */
[----:B------:R-:W-:Y:S01]  /*ae80*/  F2FP.BF16.F32.PACK_AB R43, R47, R46 ;  /* 0x0000002e2f2b723e */ /* 0x000fe200000010ff */
[----:B------:R-:W-:Y:S01]  /*ae90*/  IMAD.MOV.U32 R44, RZ, RZ, R122 ;  /* 0x000000ffff2c7224 */ /* 0x000fe200078e007a */
[----:B------:R-:W-:Y:S01]  /*aea0*/  F2FP.BF16.F32.PACK_AB R48, R49, R48 ;  /* 0x000000303130723e */ /* 0x000fe200000010ff */
[----:B------:R-:W-:Y:S01]  /*aeb0*/  IMAD.MOV.U32 R45, RZ, RZ, R123 ;  /* 0x000000ffff2d7224 */ /* 0x000fe200078e007b */
[----:B------:R-:W-:Y:S01]  /*aec0*/  F2FP.BF16.F32.PACK_AB R49, R51, R50 ;  /* 0x000000323331723e */ /* 0x000fe200000010ff */
[----:B------:R-:W-:Y:S01]  /*aed0*/  IMAD.MOV.U32 R46, RZ, RZ, R124 ;  /* 0x000000ffff2e7224 */ /* 0x000fe200078e007c */
[----:B----4-:R-:W-:Y:S01]  /*aee0*/  F2FP.BF16.F32.PACK_AB R50, R53, R52 ;  /* 0x000000343532723e */ /* 0x010fe200000010ff */
[----:B------:R-:W-:Y:S01]  /*aef0*/  IMAD.MOV.U32 R47, RZ, RZ, R125 ;  /* 0x000000ffff2f7224 */ /* 0x000fe200078e007d */
[----:B---3--:R-:W-:Y:S01]  /*af00*/  F2FP.BF16.F32.PACK_AB R51, R55, R54 ;  /* 0x000000363733723e */ /* 0x008fe200000010ff */
        /* <DEDUP_REMOVED lines=11> */
[----:B------:R-:W-:Y:S02]  /*afc0*/  IMAD.MOV.U32 R62, RZ, RZ, R132 ;  /* 0x000000ffff3e7224 */ /* 0x000fe400078e0084 */
[----:B------:R-:W-:Y:S01]  /*afd0*/  IMAD.MOV.U32 R63, RZ, RZ, R133 ;  /* 0x000000ffff3f7224 */ /* 0x000fe200078e0085 */
[----:B------:R-:W-:Y:S02]  /*afe0*/  F2FP.BF16.F32.PACK_AB R65, R67, R66 ;  /* 0x000000424341723e */ /* 0x000fe400000010ff */
[----:B------:R-:W-:Y:S01]  /*aff0*/  F2FP.BF16.F32.PACK_AB R66, R69, R68 ;  /* 0x000000444542723e */ /* 0x000fe200000010ff */
[----:B------:R-:W-:Y:S02]  /*b000*/  IMAD.MOV.U32 R68, RZ, RZ, R134 ;  /* 0x000000ffff447224 */ /* 0x000fe400078e0086 */
[----:B------:R-:W-:Y:S01]  /*b010*/  IMAD.MOV.U32 R69, RZ, RZ, R135 ;  /* 0x000000ffff457224 */ /* 0x000fe200078e0087 */
[----:B------:R-:W-:Y:S01]  /*b020*/  F2FP.BF16.F32.PACK_AB R67, R71, R70 ;  /* 0x000000464743723e */ /* 0x000fe200000010ff */
[----:B------:R-:W-:-:S02]  /*b030*/  IMAD.MOV.U32 R70, RZ, RZ, R136 ;  /* 0x000000ffff467224 */ /* 0x000fc400078e0088 */
[----:B------:R-:W-:Y:S01]  /*b040*/  IMAD.MOV.U32 R71, RZ, RZ, R137 ;  /* 0x000000ffff477224 */ /* 0x000fe200078e0089 */
[----:B------:R-:W-:Y:S02]  /*b050*/  F2FP.BF16.F32.PACK_AB R72, R73, R72 ;  /* 0x000000484948723e */ /* 0x000fe400000010ff */
        /* <DEDUP_REMOVED lines=25> */
[----:B------:R-:W-:Y:S02]  /*b1f0*/  F2FP.BF16.F32.PACK_AB R98, R101, R100 ;  /* 0x000000646562723e */ /* 0x000fe400000010ff */
[----:B------:R-:W-:Y:S02]  /*b200*/  F2FP.BF16.F32.PACK_AB R245, R112, R245 ;  /* 0x000000f570f5723e */ /* 0x000fe400000010ff */
[----:B------:R-:W2:Y:S04]  /*b210*/  LDL.LU R112, [R1+0x704] ;  /* 0x0007040001707983 */ /* 0x000ea80000300800 */
[----:B------:R-:W2:Y:S04]  /*b220*/  LDL.LU R113, [R1+0x700] ;  /* 0x0007000001717983 */ /* 0x000ea80000300800 */
[----:B------:R-:W3:Y:S04]  /*b230*/  LDL.LU R114, [R1+0x6fc] ;  /* 0x0006fc0001727983 */ /* 0x000ee80000300800 */
[----:B------:R-:W3:Y:S04]  /*b240*/  LDL.LU R115, [R1+0x6f8] ;  /* 0x0006f80001737983 */ /* 0x000ee80000300800 */
[----:B------:R-:W4:Y:S04]  /*b250*/  LDL.LU R116, [R1+0x6f4] ;  /* 0x0006f40001747983 */ /* 0x000f280000300800 */
[----:B------:R-:W4:Y:S04]  /*b260*/  LDL.LU R117, [R1+0x6f0] ;  /* 0x0006f00001757983 */ /* 0x000f280000300800 */
[----:B------:R-:W4:Y:S04]  /*b270*/  LDL.LU R118, [R1+0x6ec] ;  /* 0x0006ec0001767983 */ /* 0x000f280000300800 */
[----:B------:R-:W4:Y:S04]  /*b280*/  LDL.LU R119, [R1+0x6e8] ;  /* 0x0006e80001777983 */ /* 0x000f280000300800 */
        /* <DEDUP_REMOVED lines=31> */
[----:B------:R-:W-:-:S02]  /*b480*/  F2FP.BF16.F32.PACK_AB R247, R2, R247 ;  /* 0x000000f702f7723e */ /* 0x000fc400000010ff */
[----:B------:R-:W1:Y:S01]  /*b490*/  S2R R2, SR_TID.X ;  /* 0x0000000000027919 */ /* 0x000e620000002100 */
[----:B------:R-:W-:Y:S01]  /*b4a0*/  F2FP.BF16.F32.PACK_AB R99, R103, R102 ;  /* 0x000000666763723e */ /* 0x000fe200000010ff */
[----:B------:R-:W-:Y:S02]  /*b4b0*/  IMAD.MOV.U32 R101, RZ, RZ, R150 ;  /* 0x000000ffff657224 */ /* 0x000fe400078e0096 */
[----:B------:R-:W-:Y:S01]  /*b4c0*/  IMAD.MOV.U32 R102, RZ, RZ, R151 ;  /* 0x000000ffff667224 */ /* 0x000fe200078e0097 */
[----:B------:R-:W4:Y:S01]  /*b4d0*/  LDL.LU R150, [R1+0x66c] ;  /* 0x00066c0001967983 */ /* 0x000f220000300800 */
[----:B------:R-:W-:-:S03]  /*b4e0*/  IMAD.MOV.U32 R103, RZ, RZ, R3 ;  /* 0x000000ffff677224 */ /* 0x000fc600078e0003 */
[----:B------:R-:W4:Y:S01]  /*b4f0*/  LDL.LU R151, [R1+0x668] ;  /* 0x0006680001977983 */ /* 0x000f220000300800 */
[----:B-1----:R-:W-:-:S05]  /*b500*/  IMAD.SHL.U32 R2, R2, 0x40, RZ ;  /* 0x0000004002027824 */ /* 0x002fca00078e00ff */
[----:B------:R-:W-:-:S05]  /*b510*/  LOP3.LUT R0, R0, 0x1800, R2, 0xf8, !PT ;  /* 0x0000180000007812 */ /* 0x000fca00078ef802 */
[C---:B------:R-:W-:Y:S01]  /*b520*/  VIADD R2, R0.reuse, UR59 ;  /* 0x0000003b00027c36 */ /* 0x040fe20008000000 */
[----:B------:R-:W-:-:S05]  /*b530*/  LOP3.LUT R3, R0, 0x20, RZ, 0x3c, !PT ;  /* 0x0000002000037812 */ /* 0x000fca00078e3cff */
[----:B------:R-:W-:Y:S01]  /*b540*/  VIADD R3, R3, UR59 ;  /* 0x0000003b03037c36 */ /* 0x000fe20008000000 */
[----:B--2---:R-:W-:Y:S02]  /*b550*/  F2FP.BF16.F32.PACK_AB R120, R121, R120 ;  /* 0x000000787978723e */ /* 0x004fe400000010ff */
[----:B---3--:R-:W-:Y:S02]  /*b560*/  F2FP.BF16.F32.PACK_AB R121, R123, R122 ;  /* 0x0000007a7b79723e */ /* 0x008fe400000010ff */
[----:B----4-:R-:W-:Y:S02]  /*b570*/  F2FP.BF16.F32.PACK_AB R122, R125, R124 ;  /* 0x0000007c7d7a723e */ /* 0x010fe400000010ff */
[----:B------:R-:W-:Y:S01]  /*b580*/  F2FP.BF16.F32.PACK_AB R123, R127, R126 ;  /* 0x0000007e7f7b723e */ /* 0x000fe200000010ff */
[----:B------:R-:W-:Y:S04]  /*b590*/  STSM.16.M88.4 [R2], R100 ;  /* 0x0000006402007844 */ /* 0x000fe80000000200 */
[----:B------:R-:W-:Y:S04]  /*b5a0*/  STSM.16.M88.4 [R2+0x8000], R92 ;  /* 0x0080005c02007844 */ /* 0x000fe80000000200 */
        /* <DEDUP_REMOVED lines=14> */
[----:B------:R1:W-:Y:S04]  /*b690*/  STSM.16.M88.4 [R3], R60 ;  /* 0x0000003c03007844 */ /* 0x0003e80000000200 */
[----:B------:R-:W-:Y:S04]  /*b6a0*/  STSM.16.M88.4 [R3+0x8000], R52 ;  /* 0x0080003403007844 */ /* 0x000fe80000000200 */
[----:B-1----:R-:W2:Y:S04]  /*b6b0*/  LDL.LU R60, [R1+0x420] ;  /* 0x00042000013c7983 */ /* 0x002ea80000300800 */
[----:B------:R-:W2:Y:S04]  /*b6c0*/  LDL.LU R61, [R1+0x424] ;  /* 0x00042400013d7983 */ /* 0x000ea80000300800 */
[----:B------:R-:W2:Y:S04]  /*b6d0*/  LDL.LU R62, [R1+0x428] ;  /* 0x00042800013e7983 */ /* 0x000ea80000300800 */
[----:B------:R-:W2:Y:S04]  /*b6e0*/  LDL.LU R63, [R1+0x42c] ;  /* 0x00042c00013f7983 */ /* 0x000ea80000300800 */
[----:B------:R-:W3:Y:S04]  /*b6f0*/  LDL.LU R68, [R1+0x460] ;  /* 0x0004600001447983 */ /* 0x000ee80000300800 */
[----:B------:R-:W3:Y:S04]  /*b700*/  LDL.LU R69, [R1+0x464] ;  /* 0x0004640001457983 */ /* 0x000ee80000300800 */
[----:B------:R-:W3:Y:S04]  /*b710*/  LDL.LU R70, [R1+0x468] ;  /* 0x0004680001467983 */ /* 0x000ee80000300800 */
[----:B------:R-:W3:Y:S04]  /*b720*/  LDL.LU R71, [R1+0x46c] ;  /* 0x00046c0001477983 */ /* 0x000ee80000300800 */
[----:B------:R-:W4:Y:S04]  /*b730*/  LDL.LU R84, [R1+0x630] ;  /* 0x0006300001547983 */ /* 0x000f280000300800 */
[----:B------:R-:W4:Y:S04]  /*b740*/  LDL.LU R85, [R1+0x634] ;  /* 0x0006340001557983 */ /* 0x000f280000300800 */
[----:B------:R-:W4:Y:S04]  /*b750*/  LDL.LU R86, [R1+0x638] ;  /* 0x0006380001567983 */ /* 0x000f280000300800 */
[----:B------:R-:W4:Y:S04]  /*b760*/  LDL.LU R87, [R1+0x63c] ;  /* 0x00063c0001577983 */ /* 0x000f280000300800 */
[----:B------:R-:W2:Y:S04]  /*b770*/  LDL.LU R76, [R1+0x4a0] ;  /* 0x0004a000014c7983 */ /* 0x000ea80000300800 */
[----:B------:R-:W-:Y:S04]  /*b780*/  STSM.16.M88.4 [R3+0x10000], R44 ;  /* 0x0100002c03007844 */ /* 0x000fe80000000200 */
[----:B------:R-:W2:Y:S04]  /*b790*/  LDL.LU R77, [R1+0x4a4] ;  /* 0x0004a400014d7983 */ /* 0x000ea80000300800 */
[----:B------:R-:W-:Y:S04]  /*b7a0*/  STSM.16.M88.4 [R3+0x18000], R36 ;  /* 0x0180002403007844 */ /* 0x000fe80000000200 */
[----:B------:R-:W2:Y:S04]  /*b7b0*/  LDL.LU R78, [R1+0x4a8] ;  /* 0x0004a800014e7983 */ /* 0x000ea80000300800 */
[----:B------:R1:W-:Y:S04]  /*b7c0*/  STSM.16.M88.4 [R3+0x2000], R28 ;  /* 0x0020001c03007844 */ /* 0x0003e80000000200 */
[----:B------:R-:W2:Y:S04]  /*b7d0*/  LDL.LU R79, [R1+0x4ac] ;  /* 0x0004ac00014f7983 */ /* 0x000ea80000300800 */
[----:B-1----:R-:W3:Y:S01]  /*b7e0*/  LDL.LU R28, [R1+0x410] ;  /* 0x00041000011c7983 */ /* 0x002ee20000300800 */
[----:B------:R-:W-:-:S03]  /*b7f0*/  IMAD.MOV.U32 R31, RZ, RZ, R252 ;  /* 0x000000ffff1f7224 */ /* 0x000fc600078e00fc */
[----:B------:R-:W3:Y:S04]  /*b800*/  LDL.LU R29, [R1+0x414] ;  /* 0x00041400011d7983 */ /* 0x000ee80000300800 */
[----:B------:R-:W3:Y:S04]  /*b810*/  LDL.LU R30, [R1+0x418] ;  /* 0x00041800011e7983 */ /* 0x000ee80000300800 */
[----:B------:R-:W4:Y:S04]  /*b820*/  LDL.LU R252, [R1+0x664] ;  /* 0x0006640001fc7983 */ /* 0x000f280000300800 */
[----:B------:R-:W3:Y:S04]  /*b830*/  LDL.LU R36, [R1+0x450] ;  /* 0x0004500001247983 */ /* 0x000ee80000300800 */
[----:B------:R-:W3:Y:S04]  /*b840*/  LDL.LU R37, [R1+0x454] ;  /* 0x0004540001257983 */ /* 0x000ee80000300800 */
[----:B------:R-:W3:Y:S04]  /*b850*/  LDL.LU R38, [R1+0x458] ;  /* 0x0004580001267983 */ /* 0x000ee80000300800 */
[----:B------:R-:W3:Y:S04]  /*b860*/  LDL.LU R39, [R1+0x45c] ;  /* 0x00045c0001277983 */ /* 0x000ee80000300800 */
[----:B------:R-:W3:Y:S01]  /*b870*/  LDL.LU R44, [R1+0x490] ;  /* 0x00049000012c7983 */ /* 0x000ee20000300800 */
[----:B----4-:R-:W-:-:S03]  /*b880*/  IMAD.MOV.U32 R45, RZ, RZ, R252 ;  /* 0x000000ffff2d7224 */ /* 0x010fc600078e00fc */
[----:B------:R-:W4:Y:S04]  /*b890*/  LDL.LU R252, [R1+0x660] ;  /* 0x0006600001fc7983 */ /* 0x000f280000300800 */
[----:B------:R-:W4:Y:S04]  /*b8a0*/  LDL.LU R46, [R1+0x498] ;  /* 0x00049800012e7983 */ /* 0x000f280000300800 */
[----:B------:R-:W4:Y:S04]  /*b8b0*/  LDL.LU R47, [R1+0x49c] ;  /* 0x00049c00012f7983 */ /* 0x000f280000300800 */
[----:B------:R-:W4:Y:S04]  /*b8c0*/  LDL.LU R52, [R1+0x620] ;  /* 0x0006200001347983 */ /* 0x000f280000300800 */
[----:B------:R-:W4:Y:S04]  /*b8d0*/  LDL.LU R53, [R1+0x624] ;  /* 0x0006240001357983 */ /* 0x000f280000300800 */
[----:B------:R-:W4:Y:S01]  /*b8e0*/  LDL.LU R54, [R1+0x628] ;  /* 0x0006280001367983 */ /* 0x000f220000300800 */
[----:B------:R-:W-:-:S03]  /*b8f0*/  LOP3.LUT R8, R0, 0x40, RZ, 0x3c, !PT ;  /* 0x0000004000087812 */ /* 0x000fc600078e3cff */
[----:B------:R-:W-:Y:S01]  /*b900*/  STSM.16.M88.4 [R3+0xa000], R224 ;  /* 0x00a000e003007844 */ /* 0x000fe20000000200 */
[----:B------:R-:W-:-:S03]  /*b910*/  F2FP.BF16.F32.PACK_AB R128, R129, R128 ;  /* 0x000000808180723e */ /* 0x000fc600000010ff */
[----:B------:R-:W-:Y:S01]  /*b920*/  STSM.16.M88.4 [R3+0x12000], R192 ;  /* 0x012000c003007844 */ /* 0x000fe20000000200 */
[----:B------:R-:W-:-:S03]  /*b930*/  F2FP.BF16.F32.PACK_AB R129, R131, R130 ;  /* 0x000000828381723e */ /* 0x000fc600000010ff */
[----:B------:R-:W-:Y:S01]  /*b940*/  STSM.16.M88.4 [R3+0x1a000], R160 ;  /* 0x01a000a003007844 */ /* 0x000fe20000000200 */
[----:B------:R-:W-:-:S03]  /*b950*/  F2FP.BF16.F32.PACK_AB R130, R133, R132 ;  /* 0x000000848582723e */ /* 0x000fc600000010ff */
[----:B------:R-:W-:Y:S01]  /*b960*/  STSM.16.M88.4 [R3+0x4000], R4 ;  /* 0x0040000403007844 */ /* 0x000fe20000000200 */
[----:B------:R-:W-:Y:S01]  /*b970*/  F2FP.BF16.F32.PACK_AB R131, R135, R134 ;  /* 0x000000868783723e */ /* 0x000fe200000010ff */
[----:B------:R-:W-:Y:S02]  /*b980*/  VIADD R8, R8, UR59 ;  /* 0x0000003b08087c36 */ /* 0x000fe40008000000 */
[----:B------:R-:W-:Y:S04]  /*b990*/  STSM.16.M88.4 [R3+0xc000], R164 ;  /* 0x00c000a403007844 */ /* 0x000fe80000000200 */
[----:B------:R-:W-:Y:S04]  /*b9a0*/  STSM.16.M88.4 [R3+0x14000], R196 ;  /* 0x014000c403007844 */ /* 0x000fe80000000200 */
[----:B------:R-:W-:Y:S04]  /*b9b0*/  STSM.16.M88.4 [R3+0x1c000], R228 ;  /* 0x01c000e403007844 */ /* 0x000fe80000000200 */
[----:B------:R-:W-:Y:S04]  /*b9c0*/  STSM.16.M88.4 [R3+0x6000], R32 ;  /* 0x0060002003007844 */ /* 0x000fe80000000200 */
[----:B------:R-:W-:Y:S04]  /*b9d0*/  STSM.16.M88.4 [R3+0xe000], R64 ;  /* 0x00e0004003007844 */ /* 0x000fe80000000200 */
[----:B------:R-:W-:Y:S04]  /*b9e0*/  STSM.16.M88.4 [R3+0x16000], R96 ;  /* 0x0160006003007844 */ /* 0x000fe80000000200 */
[----:B------:R-:W-:Y:S04]  /*b9f0*/  STSM.16.M88.4 [R3+0x1e000], R128 ;  /* 0x01e0008003007844 */ /* 0x000fe80000000200 */
[----:B------:R-:W-:Y:S04]  /*ba00*/  STSM.16.M88.4 [R8], R84 ;  /* 0x0000005408007844 */ /* 0x000fe80000000200 */
[----:B--2---:R-:W-:Y:S04]  /*ba10*/  STSM.16.M88.4 [R8+0x8000], R76 ;  /* 0x0080004c08007844 */ /* 0x004fe80000000200 */
[----:B---3--:R-:W-:Y:S01]  /*ba20*/  STSM.16.M88.4 [R8+0x10000], R68 ;  /* 0x0100004408007844 */ /* 0x008fe20000000200 */
        /* <DEDUP_REMOVED lines=8> */
[----:B------:R-:W-:-:S03]  /*bab0*/  F2FP.BF16.F32.PACK_AB R106, R109, R108 ;  /* 0x0000006c6d6a723e */ /* 0x000fc600000010ff */
[----:B------:R-:W-:Y:S01]  /*bac0*/  STSM.16.M88.4 [R8+0x1a000], R152 ;  /* 0x01a0009808007844 */ /* 0x000fe20000000200 */
[----:B------:R-:W-:Y:S02]  /*bad0*/  F2FP.BF16.F32.PACK_AB R107, R111, R110 ;  /* 0x0000006e6f6b723e */ /* 0x000fe400000010ff */
[----:B------:R-:W-:Y:S01]  /*bae0*/  F2FP.BF16.F32.PACK_AB R137, R139, R138 ;  /* 0x0000008a8b89723e */ /* 0x000fe200000010ff */
[----:B------:R-:W-:Y:S01]  /*baf0*/  STSM.16.M88.4 [R8+0x4000], R12 ;  /* 0x0040000c08007844 */ /* 0x000fe20000000200 */
[----:B------:R-:W-:Y:S01]  /*bb00*/  F2FP.BF16.F32.PACK_AB R138, R141, R140 ;  /* 0x0000008c8d8a723e */ /* 0x000fe200000010ff */
[----:B------:R-:W-:Y:S01]  /*bb10*/  VIADD R0, R0, UR59 ;  /* 0x0000003b00007c36 */ /* 0x000fe20008000000 */
[----:B------:R-:W-:Y:S01]  /*bb20*/  F2FP.BF16.F32.PACK_AB R139, R143, R142 ;  /* 0x0000008e8f8b723e */ /* 0x000fe200000010ff */
[----:B------:R-:W-:Y:S04]  /*bb30*/  STSM.16.M88.4 [R8+0xc000], R172 ;  /* 0x00c000ac08007844 */ /* 0x000fe80000000200 */
[----:B------:R-:W-:Y:S04]  /*bb40*/  STSM.16.M88.4 [R8+0x14000], R204 ;  /* 0x014000cc08007844 */ /* 0x000fe80000000200 */
[----:B------:R-:W-:Y:S04]  /*bb50*/  STSM.16.M88.4 [R8+0x1c000], R236 ;  /* 0x01c000ec08007844 */ /* 0x000fe80000000200 */
[----:B------:R-:W-:Y:S04]  /*bb60*/  STSM.16.M88.4 [R8+0x6000], R40 ;  /* 0x0060002808007844 */ /* 0x000fe80000000200 */
[----:B------:R-:W-:Y:S04]  /*bb70*/  STSM.16.M88.4 [R8+0xe000], R72 ;  /* 0x00e0004808007844 */ /* 0x000fe80000000200 */
[----:B------:R-:W-:Y:S04]  /*bb80*/  STSM.16.M88.4 [R8+0x16000], R104 ;  /* 0x0160006808007844 */ /* 0x000fe80000000200 */
[----:B------:R-:W-:Y:S01]  /*bb90*/  STSM.16.M88.4 [R8+0x1e000], R136 ;  /* 0x01e0008808007844 */ /* 0x000fe20000000200 */
[----:B------:R-:W-:-:S02]  /*bba0*/  F2FP.BF16.F32.PACK_AB R112, R113, R112 ;  /* 0x000000707170723e */ /* 0x000fc400000010ff */
[----:B------:R-:W-:Y:S02]  /*bbb0*/  F2FP.BF16.F32.PACK_AB R113, R115, R114 ;  /* 0x000000727371723e */ /* 0x000fe400000010ff */
[----:B------:R-:W-:Y:S02]  /*bbc0*/  F2FP.BF16.F32.PACK_AB R144, R145, R144 ;  /* 0x000000909190723e */ /* 0x000fe400000010ff */
[----:B------:R-:W-:Y:S02]  /*bbd0*/  F2FP.BF16.F32.PACK_AB R114, R117, R116 ;  /* 0x000000747572723e */ /* 0x000fe400000010ff */
[----:B------:R-:W-:Y:S02]  /*bbe0*/  F2FP.BF16.F32.PACK_AB R115, R119, R118 ;  /* 0x000000767773723e */ /* 0x000fe400000010ff */
[----:B------:R-:W-:Y:S02]  /*bbf0*/  F2FP.BF16.F32.PACK_AB R145, R147, R146 ;  /* 0x000000929391723e */ /* 0x000fe400000010ff */
[----:B------:R-:W-:-:S02]  /*bc00*/  F2FP.BF16.F32.PACK_AB R146, R149, R148 ;  /* 0x000000949592723e */ /* 0x000fc400000010ff */
[----:B------:R-:W-:Y:S01]  /*bc10*/  F2FP.BF16.F32.PACK_AB R147, R151, R150 ;  /* 0x000000969793723e */ /* 0x000fe200000010ff */
[----:B------:R-:W-:-:S04]  /*bc20*/  ULOP3.LUT UR57, UR57, 0x3, URZ, 0xc0, !UPT ;  /* 0x0000000339397892 */ /* 0x000fc8000f8ec03f */
[----:B------:R-:W-:Y:S02]  /*bc30*/  ULEA UR56, UR57, UR59, 0xf ;  /* 0x0000003b39387291 */ /* 0x000fe4000f8e783f */
[----:B------:R-:W-:-:S03]  /*bc40*/  ULEA UR57, UR57, UR58, 0x6 ;  /* 0x0000003a39397291 */ /* 0x000fc6000f8e303f */
[----:B------:R-:W-:Y:S01]  /*bc50*/  UMOV UR58, UR11 ;  /* 0x0000000b003a7c82 */ /* 0x000fe20008000000 */
[----:B------:R-:W-:Y:S01]  /*bc60*/  ELECT P0, URZ, PT ;  /* 0x00000000003f782f */ /* 0x000fe20003800000 */
[----:B----4-:R-:W-:-:S05]  /*bc70*/  IMAD.MOV.U32 R55, RZ, RZ, R252 ;  /* 0x000000ffff377224 */ /* 0x010fca00078e00fc */
        /* <DEDUP_REMOVED lines=15> */
[----:B------:R-:W-:Y:S01]  /*bd70*/  STSM.16.M88.4 [R0+0x1e000], R144 ;  /* 0x01e0009000007844 */ /* 0x000fe20000000200 */
[----:B------:R1:W-:Y:S06]  /*bd80*/  MEMBAR.ALL.CTA ;  /* 0x0000000000007992 */ /* 0x0003ec0000008000 */
[----:B-1----:R-:W1:Y:S02]  /*bd90*/  FENCE.VIEW.ASYNC.S ;  /* 0x00000000000073c6 */ /* 0x002e640000000000 */
[----:B-1----:R-:W-:Y:S06]  /*bda0*/  BAR.SYNC.DEFER_BLOCKING 0x0 ;  /* 0x0000000000007b1d */ /* 0x002fec0000010000 */
[----:B------:R1:W-:Y:S01]  /*bdb0*/  UTMASTG.2D [UR56], [UR52] ;  /* 0x00000038340073b5 */ /* 0x0003e20008008000 */
[----:B------:R0:W-:Y:S01]  /*bdc0*/  UTMACMDFLUSH ;  /* 0x00000000000079b7 */ /* 0x0001e20000000000 */
[----:B------:R-:W-:-:S04]  /*bdd0*/  DEPBAR.LE SB0, 0x0 ;  /* 0x000080000000791a */ /* 0x000fc80000000000 */
[----:B------:R-:W-:Y:S06]  /*bde0*/  BAR.SYNC.DEFER_BLOCKING 0x0 ;  /* 0x0000000000007b1d */ /* 0x000fec0000010000 */
[----:B-1----:R-:W-:Y:S05]  /*bdf0*/  EXIT ;  /* 0x000000000000794d */ /* 0x002fea0003800000 */
.L_x_48:
[----:B------:R-:W1:Y:S02]  /*be00*/  SYNCS.PHASECHK.TRANS64.TRYWAIT P0, [UR20+0x40000], R2 ;  /* 0x04000002ff0075a7 */ /* 0x000e640008000154 */
[----:B-1----:R-:W-:Y:S05]  /*be10*/  @!P0 BRA `(.L_x_48) ;  /* 0xfffffffc00f88947 */ /* 0x002fea000383ffff */
[----:B------:R-:W-:Y:S05]  /*be20*/  BRA `(.L_x_50) ;  /* 0xffffff8c00fc7947 */ /* 0x000fea000383ffff */
.L_x_51:
[----:B------:R-:W-:-:S00]  /*be30*/  BRA `(.L_x_51) ;  /* 0xfffffffc00fc7947 */ /* 0x000fc0000383ffff */
[----:B------:R-:W-:-:S00]  /*be40*/  NOP ;  /* 0x0000000000007918 */ /* 0x000fc00000000000 */
        /* <DEDUP_REMOVED lines=11> */
.L_x_52:


//--------------------- .nv.shared.gluon_wgmma    --------------------------
	.section	.nv.shared.gluon_wgmma,"aw",@nobits
	.sectionflags	@""
	.align	16
	.zero		1024


//--------------------- .nv.shared.reserved.0     --------------------------
	.section	.nv.shared.reserved.0,"aw",@nobits
	.weak		__nv_reservedSMEM_offset_0_alias
	.size		__nv_reservedSMEM_offset_0_alias, 0, 0
	.other		__nv_reservedSMEM_offset_0_alias,@"STO_CUDA_RESERVED_SHARED STV_DEFAULT"
__nv_reservedSMEM_offset_0_alias:
	.zero		0


//--------------------- .nv.constant0.gluon_wgmma --------------------------
	.section	.nv.constant0.gluon_wgmma,"a",@progbits
	.sectionflags	@""
	.align	4
.nv.constant0.gluon_wgmma:
	.zero		608


//--------------------- SYMBOLS --------------------------

	.type		.nv.reservedSmem.offset0,@object
	.size		.nv.reservedSmem.offset0,0x4
